//
// Generated by NVIDIA NVVM Compiler
//
// Compiler Build ID: CL-36424714
// Cuda compilation tools, release 13.0, V13.0.88
// Based on NVVM 20.0.0
//

.version 9.0
.target sm_100
.address_size 64

	// .globl	_Z10cudaConv2DPfS_S_iiii

.visible .entry _Z10cudaConv2DPfS_S_iiii(
	.param .u64 .ptr .align 1 _Z10cudaConv2DPfS_S_iiii_param_0,
	.param .u64 .ptr .align 1 _Z10cudaConv2DPfS_S_iiii_param_1,
	.param .u64 .ptr .align 1 _Z10cudaConv2DPfS_S_iiii_param_2,
	.param .u32 _Z10cudaConv2DPfS_S_iiii_param_3,
	.param .u32 _Z10cudaConv2DPfS_S_iiii_param_4,
	.param .u32 _Z10cudaConv2DPfS_S_iiii_param_5,
	.param .u32 _Z10cudaConv2DPfS_S_iiii_param_6
)
{
	.reg .pred 	%p<14>;
	.reg .b32 	%r<51>;
	.reg .b32 	%f<134>;
	.reg .b64 	%rd<25>;

	ld.param.u64 	%rd6, [_Z10cudaConv2DPfS_S_iiii_param_0];
	ld.param.u64 	%rd7, [_Z10cudaConv2DPfS_S_iiii_param_1];
	ld.param.u64 	%rd5, [_Z10cudaConv2DPfS_S_iiii_param_2];
	ld.param.u32 	%r25, [_Z10cudaConv2DPfS_S_iiii_param_3];
	ld.param.u32 	%r26, [_Z10cudaConv2DPfS_S_iiii_param_6];
	cvta.to.global.u64 	%rd1, %rd7;
	cvta.to.global.u64 	%rd2, %rd6;
	mov.u32 	%r1, %tid.x;
	mov.u32 	%r2, %tid.y;
	mov.u32 	%r3, %ctaid.x;
	setp.lt.s32 	%p1, %r26, 1;
	mov.f32 	%f132, 0f00000000;
	@%p1 bra 	$L__BB0_16;
	mul.lo.s32 	%r4, %r26, %r3;
	and.b32  	%r5, %r26, 15;
	and.b32  	%r6, %r26, 7;
	and.b32  	%r7, %r26, 2147483632;
	and.b32  	%r8, %r26, 3;
	neg.s32 	%r9, %r7;
	mov.f32 	%f132, 0f00000000;
	mov.b32 	%r44, 0;
$L__BB0_2:
	setp.lt.u32 	%p2, %r26, 16;
	add.s32 	%r29, %r44, %r1;
	mad.lo.s32 	%r11, %r29, %r25, %r2;
	add.s32 	%r30, %r44, %r4;
	mul.lo.s32 	%r12, %r30, %r26;
	mov.b32 	%r49, 0;
	@%p2 bra 	$L__BB0_5;
	mov.u32 	%r45, %r12;
	mov.u32 	%r46, %r11;
	mov.u32 	%r47, %r9;
$L__BB0_4:
	.pragma "nounroll";
	mul.wide.s32 	%rd8, %r46, 4;
	add.s64 	%rd9, %rd2, %rd8;
	mul.wide.s32 	%rd10, %r45, 4;
	add.s64 	%rd11, %rd1, %rd10;
	ld.global.f32 	%f20, [%rd9];
	ld.global.f32 	%f21, [%rd11];
	fma.rn.f32 	%f22, %f20, %f21, %f132;
	ld.global.f32 	%f23, [%rd9+4];
	ld.global.f32 	%f24, [%rd11+4];
	fma.rn.f32 	%f25, %f23, %f24, %f22;
	ld.global.f32 	%f26, [%rd9+8];
	ld.global.f32 	%f27, [%rd11+8];
	fma.rn.f32 	%f28, %f26, %f27, %f25;
	ld.global.f32 	%f29, [%rd9+12];
	ld.global.f32 	%f30, [%rd11+12];
	fma.rn.f32 	%f31, %f29, %f30, %f28;
	ld.global.f32 	%f32, [%rd9+16];
	ld.global.f32 	%f33, [%rd11+16];
	fma.rn.f32 	%f34, %f32, %f33, %f31;
	ld.global.f32 	%f35, [%rd9+20];
	ld.global.f32 	%f36, [%rd11+20];
	fma.rn.f32 	%f37, %f35, %f36, %f34;
	ld.global.f32 	%f38, [%rd9+24];
	ld.global.f32 	%f39, [%rd11+24];
	fma.rn.f32 	%f40, %f38, %f39, %f37;
	ld.global.f32 	%f41, [%rd9+28];
	ld.global.f32 	%f42, [%rd11+28];
	fma.rn.f32 	%f43, %f41, %f42, %f40;
	ld.global.f32 	%f44, [%rd9+32];
	ld.global.f32 	%f45, [%rd11+32];
	fma.rn.f32 	%f46, %f44, %f45, %f43;
	ld.global.f32 	%f47, [%rd9+36];
	ld.global.f32 	%f48, [%rd11+36];
	fma.rn.f32 	%f49, %f47, %f48, %f46;
	ld.global.f32 	%f50, [%rd9+40];
	ld.global.f32 	%f51, [%rd11+40];
	fma.rn.f32 	%f52, %f50, %f51, %f49;
	ld.global.f32 	%f53, [%rd9+44];
	ld.global.f32 	%f54, [%rd11+44];
	fma.rn.f32 	%f55, %f53, %f54, %f52;
	ld.global.f32 	%f56, [%rd9+48];
	ld.global.f32 	%f57, [%rd11+48];
	fma.rn.f32 	%f58, %f56, %f57, %f55;
	ld.global.f32 	%f59, [%rd9+52];
	ld.global.f32 	%f60, [%rd11+52];
	fma.rn.f32 	%f61, %f59, %f60, %f58;
	ld.global.f32 	%f62, [%rd9+56];
	ld.global.f32 	%f63, [%rd11+56];
	fma.rn.f32 	%f64, %f62, %f63, %f61;
	ld.global.f32 	%f65, [%rd9+60];
	ld.global.f32 	%f66, [%rd11+60];
	fma.rn.f32 	%f132, %f65, %f66, %f64;
	add.s32 	%r47, %r47, 16;
	add.s32 	%r46, %r46, 16;
	add.s32 	%r45, %r45, 16;
	setp.ne.s32 	%p3, %r47, 0;
	mov.u32 	%r49, %r7;
	@%p3 bra 	$L__BB0_4;
$L__BB0_5:
	setp.eq.s32 	%p4, %r5, 0;
	@%p4 bra 	$L__BB0_15;
	add.s32 	%r31, %r5, -1;
	setp.lt.u32 	%p5, %r31, 7;
	@%p5 bra 	$L__BB0_8;
	add.s32 	%r32, %r11, %r49;
	mul.wide.s32 	%rd12, %r32, 4;
	add.s64 	%rd13, %rd2, %rd12;
	ld.global.f32 	%f68, [%rd13];
	add.s32 	%r33, %r49, %r12;
	mul.wide.s32 	%rd14, %r33, 4;
	add.s64 	%rd15, %rd1, %rd14;
	ld.global.f32 	%f69, [%rd15];
	fma.rn.f32 	%f70, %f68, %f69, %f132;
	ld.global.f32 	%f71, [%rd13+4];
	ld.global.f32 	%f72, [%rd15+4];
	fma.rn.f32 	%f73, %f71, %f72, %f70;
	ld.global.f32 	%f74, [%rd13+8];
	ld.global.f32 	%f75, [%rd15+8];
	fma.rn.f32 	%f76, %f74, %f75, %f73;
	ld.global.f32 	%f77, [%rd13+12];
	ld.global.f32 	%f78, [%rd15+12];
	fma.rn.f32 	%f79, %f77, %f78, %f76;
	ld.global.f32 	%f80, [%rd13+16];
	ld.global.f32 	%f81, [%rd15+16];
	fma.rn.f32 	%f82, %f80, %f81, %f79;
	ld.global.f32 	%f83, [%rd13+20];
	ld.global.f32 	%f84, [%rd15+20];
	fma.rn.f32 	%f85, %f83, %f84, %f82;
	ld.global.f32 	%f86, [%rd13+24];
	ld.global.f32 	%f87, [%rd15+24];
	fma.rn.f32 	%f88, %f86, %f87, %f85;
	ld.global.f32 	%f89, [%rd13+28];
	ld.global.f32 	%f90, [%rd15+28];
	fma.rn.f32 	%f132, %f89, %f90, %f88;
	add.s32 	%r49, %r49, 8;
$L__BB0_8:
	setp.eq.s32 	%p6, %r6, 0;
	@%p6 bra 	$L__BB0_15;
	add.s32 	%r34, %r6, -1;
	setp.lt.u32 	%p7, %r34, 3;
	@%p7 bra 	$L__BB0_11;
	add.s32 	%r35, %r11, %r49;
	mul.wide.s32 	%rd16, %r35, 4;
	add.s64 	%rd17, %rd2, %rd16;
	ld.global.f32 	%f92, [%rd17];
	add.s32 	%r36, %r49, %r12;
	mul.wide.s32 	%rd18, %r36, 4;
	add.s64 	%rd19, %rd1, %rd18;
	ld.global.f32 	%f93, [%rd19];
	fma.rn.f32 	%f94, %f92, %f93, %f132;
	ld.global.f32 	%f95, [%rd17+4];
	ld.global.f32 	%f96, [%rd19+4];
	fma.rn.f32 	%f97, %f95, %f96, %f94;
	ld.global.f32 	%f98, [%rd17+8];
	ld.global.f32 	%f99, [%rd19+8];
	fma.rn.f32 	%f100, %f98, %f99, %f97;
	ld.global.f32 	%f101, [%rd17+12];
	ld.global.f32 	%f102, [%rd19+12];
	fma.rn.f32 	%f132, %f101, %f102, %f100;
	add.s32 	%r49, %r49, 4;
$L__BB0_11:
	setp.eq.s32 	%p8, %r8, 0;
	@%p8 bra 	$L__BB0_15;
	setp.eq.s32 	%p9, %r8, 1;
	add.s32 	%r37, %r11, %r49;
	mul.wide.s32 	%rd20, %r37, 4;
	add.s64 	%rd3, %rd2, %rd20;
	ld.global.f32 	%f103, [%rd3];
	add.s32 	%r38, %r49, %r12;
	mul.wide.s32 	%rd21, %r38, 4;
	add.s64 	%rd4, %rd1, %rd21;
	ld.global.f32 	%f104, [%rd4];
	fma.rn.f32 	%f132, %f103, %f104, %f132;
	@%p9 bra 	$L__BB0_15;
	setp.eq.s32 	%p10, %r8, 2;
	ld.global.f32 	%f105, [%rd3+4];
	ld.global.f32 	%f106, [%rd4+4];
	fma.rn.f32 	%f132, %f105, %f106, %f132;
	@%p10 bra 	$L__BB0_15;
	ld.global.f32 	%f107, [%rd3+8];
	ld.global.f32 	%f108, [%rd4+8];
	fma.rn.f32 	%f132, %f107, %f108, %f132;
$L__BB0_15:
	add.s32 	%r44, %r44, 1;
	setp.ne.s32 	%p11, %r44, %r26;
	@%p11 bra 	$L__BB0_2;
$L__BB0_16:
	cvta.to.global.u64 	%rd22, %rd5;
	sub.s32 	%r39, %r25, %r26;
	abs.f32 	%f109, %f132;
	mul.f32 	%f110, %f109, 0f4038AA3B;
	ex2.approx.ftz.f32 	%f111, %f110;
	add.f32 	%f112, %f111, 0f3F800000;
	rcp.approx.ftz.f32 	%f113, %f112;
	fma.rn.f32 	%f114, %f113, 0fC0000000, 0f3F800000;
	setp.ge.f32 	%p12, %f109, 0f41102CB4;
	selp.f32 	%f115, 0f3F800000, %f114, %p12;
	copysign.f32 	%f116, %f132, %f115;
	mul.f32 	%f117, %f132, %f132;
	fma.rn.f32 	%f118, %f117, 0f3C80F082, 0fBD563CAE;
	fma.rn.f32 	%f119, %f118, %f117, 0f3E085941;
	fma.rn.f32 	%f120, %f119, %f117, 0fBEAAA9ED;
	fma.rn.f32 	%f121, %f120, %f117, 0f00000000;
	fma.rn.f32 	%f122, %f121, %f132, %f132;
	setp.ge.f32 	%p13, %f109, 0f3F19999A;
	selp.f32 	%f123, %f116, %f122, %p13;
	mad.lo.s32 	%r40, %r3, %r39, %r3;
	add.s32 	%r41, %r40, %r1;
	mad.lo.s32 	%r42, %r41, %r39, %r41;
	add.s32 	%r43, %r42, %r2;
	mul.wide.s32 	%rd23, %r43, 4;
	add.s64 	%rd24, %rd22, %rd23;
	st.global.f32 	[%rd24], %f123;
	ret;

}
	// .globl	_Z10cudaConv3DPfS_S_iiii
.visible .entry _Z10cudaConv3DPfS_S_iiii(
	.param .u64 .ptr .align 1 _Z10cudaConv3DPfS_S_iiii_param_0,
	.param .u64 .ptr .align 1 _Z10cudaConv3DPfS_S_iiii_param_1,
	.param .u64 .ptr .align 1 _Z10cudaConv3DPfS_S_iiii_param_2,
	.param .u32 _Z10cudaConv3DPfS_S_iiii_param_3,
	.param .u32 _Z10cudaConv3DPfS_S_iiii_param_4,
	.param .u32 _Z10cudaConv3DPfS_S_iiii_param_5,
	.param .u32 _Z10cudaConv3DPfS_S_iiii_param_6
)
{
	.reg .pred 	%p<14>;
	.reg .b32 	%r<51>;
	.reg .b32 	%f<134>;
	.reg .b64 	%rd<25>;

	ld.param.u64 	%rd6, [_Z10cudaConv3DPfS_S_iiii_param_0];
	ld.param.u64 	%rd7, [_Z10cudaConv3DPfS_S_iiii_param_1];
	ld.param.u64 	%rd5, [_Z10cudaConv3DPfS_S_iiii_param_2];
	ld.param.u32 	%r25, [_Z10cudaConv3DPfS_S_iiii_param_3];
	ld.param.u32 	%r26, [_Z10cudaConv3DPfS_S_iiii_param_6];
	cvta.to.global.u64 	%rd1, %rd7;
	cvta.to.global.u64 	%rd2, %rd6;
	mov.u32 	%r1, %tid.x;
	mov.u32 	%r2, %tid.y;
	mov.u32 	%r3, %ctaid.x;
	setp.lt.s32 	%p1, %r26, 1;
	mov.f32 	%f132, 0f00000000;
	@%p1 bra 	$L__BB1_16;
	mul.lo.s32 	%r4, %r26, %r3;
	and.b32  	%r5, %r26, 15;
	and.b32  	%r6, %r26, 7;
	and.b32  	%r7, %r26, 2147483632;
	and.b32  	%r8, %r26, 3;
	neg.s32 	%r9, %r7;
	mov.f32 	%f132, 0f00000000;
	mov.b32 	%r44, 0;
$L__BB1_2:
	setp.lt.u32 	%p2, %r26, 16;
	add.s32 	%r29, %r44, %r1;
	mad.lo.s32 	%r11, %r29, %r25, %r2;
	add.s32 	%r30, %r44, %r4;
	mul.lo.s32 	%r12, %r30, %r26;
	mov.b32 	%r49, 0;
	@%p2 bra 	$L__BB1_5;
	mov.u32 	%r45, %r12;
	mov.u32 	%r46, %r11;
	mov.u32 	%r47, %r9;
$L__BB1_4:
	.pragma "nounroll";
	mul.wide.s32 	%rd8, %r46, 4;
	add.s64 	%rd9, %rd2, %rd8;
	mul.wide.s32 	%rd10, %r45, 4;
	add.s64 	%rd11, %rd1, %rd10;
	ld.global.f32 	%f20, [%rd9];
	ld.global.f32 	%f21, [%rd11];
	fma.rn.f32 	%f22, %f20, %f21, %f132;
	ld.global.f32 	%f23, [%rd9+4];
	ld.global.f32 	%f24, [%rd11+4];
	fma.rn.f32 	%f25, %f23, %f24, %f22;
	ld.global.f32 	%f26, [%rd9+8];
	ld.global.f32 	%f27, [%rd11+8];
	fma.rn.f32 	%f28, %f26, %f27, %f25;
	ld.global.f32 	%f29, [%rd9+12];
	ld.global.f32 	%f30, [%rd11+12];
	fma.rn.f32 	%f31, %f29, %f30, %f28;
	ld.global.f32 	%f32, [%rd9+16];
	ld.global.f32 	%f33, [%rd11+16];
	fma.rn.f32 	%f34, %f32, %f33, %f31;
	ld.global.f32 	%f35, [%rd9+20];
	ld.global.f32 	%f36, [%rd11+20];
	fma.rn.f32 	%f37, %f35, %f36, %f34;
	ld.global.f32 	%f38, [%rd9+24];
	ld.global.f32 	%f39, [%rd11+24];
	fma.rn.f32 	%f40, %f38, %f39, %f37;
	ld.global.f32 	%f41, [%rd9+28];
	ld.global.f32 	%f42, [%rd11+28];
	fma.rn.f32 	%f43, %f41, %f42, %f40;
	ld.global.f32 	%f44, [%rd9+32];
	ld.global.f32 	%f45, [%rd11+32];
	fma.rn.f32 	%f46, %f44, %f45, %f43;
	ld.global.f32 	%f47, [%rd9+36];
	ld.global.f32 	%f48, [%rd11+36];
	fma.rn.f32 	%f49, %f47, %f48, %f46;
	ld.global.f32 	%f50, [%rd9+40];
	ld.global.f32 	%f51, [%rd11+40];
	fma.rn.f32 	%f52, %f50, %f51, %f49;
	ld.global.f32 	%f53, [%rd9+44];
	ld.global.f32 	%f54, [%rd11+44];
	fma.rn.f32 	%f55, %f53, %f54, %f52;
	ld.global.f32 	%f56, [%rd9+48];
	ld.global.f32 	%f57, [%rd11+48];
	fma.rn.f32 	%f58, %f56, %f57, %f55;
	ld.global.f32 	%f59, [%rd9+52];
	ld.global.f32 	%f60, [%rd11+52];
	fma.rn.f32 	%f61, %f59, %f60, %f58;
	ld.global.f32 	%f62, [%rd9+56];
	ld.global.f32 	%f63, [%rd11+56];
	fma.rn.f32 	%f64, %f62, %f63, %f61;
	ld.global.f32 	%f65, [%rd9+60];
	ld.global.f32 	%f66, [%rd11+60];
	fma.rn.f32 	%f132, %f65, %f66, %f64;
	add.s32 	%r47, %r47, 16;
	add.s32 	%r46, %r46, 16;
	add.s32 	%r45, %r45, 16;
	setp.ne.s32 	%p3, %r47, 0;
	mov.u32 	%r49, %r7;
	@%p3 bra 	$L__BB1_4;
$L__BB1_5:
	setp.eq.s32 	%p4, %r5, 0;
	@%p4 bra 	$L__BB1_15;
	add.s32 	%r31, %r5, -1;
	setp.lt.u32 	%p5, %r31, 7;
	@%p5 bra 	$L__BB1_8;
	add.s32 	%r32, %r11, %r49;
	mul.wide.s32 	%rd12, %r32, 4;
	add.s64 	%rd13, %rd2, %rd12;
	ld.global.f32 	%f68, [%rd13];
	add.s32 	%r33, %r49, %r12;
	mul.wide.s32 	%rd14, %r33, 4;
	add.s64 	%rd15, %rd1, %rd14;
	ld.global.f32 	%f69, [%rd15];
	fma.rn.f32 	%f70, %f68, %f69, %f132;
	ld.global.f32 	%f71, [%rd13+4];
	ld.global.f32 	%f72, [%rd15+4];
	fma.rn.f32 	%f73, %f71, %f72, %f70;
	ld.global.f32 	%f74, [%rd13+8];
	ld.global.f32 	%f75, [%rd15+8];
	fma.rn.f32 	%f76, %f74, %f75, %f73;
	ld.global.f32 	%f77, [%rd13+12];
	ld.global.f32 	%f78, [%rd15+12];
	fma.rn.f32 	%f79, %f77, %f78, %f76;
	ld.global.f32 	%f80, [%rd13+16];
	ld.global.f32 	%f81, [%rd15+16];
	fma.rn.f32 	%f82, %f80, %f81, %f79;
	ld.global.f32 	%f83, [%rd13+20];
	ld.global.f32 	%f84, [%rd15+20];
	fma.rn.f32 	%f85, %f83, %f84, %f82;
	ld.global.f32 	%f86, [%rd13+24];
	ld.global.f32 	%f87, [%rd15+24];
	fma.rn.f32 	%f88, %f86, %f87, %f85;
	ld.global.f32 	%f89, [%rd13+28];
	ld.global.f32 	%f90, [%rd15+28];
	fma.rn.f32 	%f132, %f89, %f90, %f88;
	add.s32 	%r49, %r49, 8;
$L__BB1_8:
	setp.eq.s32 	%p6, %r6, 0;
	@%p6 bra 	$L__BB1_15;
	add.s32 	%r34, %r6, -1;
	setp.lt.u32 	%p7, %r34, 3;
	@%p7 bra 	$L__BB1_11;
	add.s32 	%r35, %r11, %r49;
	mul.wide.s32 	%rd16, %r35, 4;
	add.s64 	%rd17, %rd2, %rd16;
	ld.global.f32 	%f92, [%rd17];
	add.s32 	%r36, %r49, %r12;
	mul.wide.s32 	%rd18, %r36, 4;
	add.s64 	%rd19, %rd1, %rd18;
	ld.global.f32 	%f93, [%rd19];
	fma.rn.f32 	%f94, %f92, %f93, %f132;
	ld.global.f32 	%f95, [%rd17+4];
	ld.global.f32 	%f96, [%rd19+4];
	fma.rn.f32 	%f97, %f95, %f96, %f94;
	ld.global.f32 	%f98, [%rd17+8];
	ld.global.f32 	%f99, [%rd19+8];
	fma.rn.f32 	%f100, %f98, %f99, %f97;
	ld.global.f32 	%f101, [%rd17+12];
	ld.global.f32 	%f102, [%rd19+12];
	fma.rn.f32 	%f132, %f101, %f102, %f100;
	add.s32 	%r49, %r49, 4;
$L__BB1_11:
	setp.eq.s32 	%p8, %r8, 0;
	@%p8 bra 	$L__BB1_15;
	setp.eq.s32 	%p9, %r8, 1;
	add.s32 	%r37, %r11, %r49;
	mul.wide.s32 	%rd20, %r37, 4;
	add.s64 	%rd3, %rd2, %rd20;
	ld.global.f32 	%f103, [%rd3];
	add.s32 	%r38, %r49, %r12;
	mul.wide.s32 	%rd21, %r38, 4;
	add.s64 	%rd4, %rd1, %rd21;
	ld.global.f32 	%f104, [%rd4];
	fma.rn.f32 	%f132, %f103, %f104, %f132;
	@%p9 bra 	$L__BB1_15;
	setp.eq.s32 	%p10, %r8, 2;
	ld.global.f32 	%f105, [%rd3+4];
	ld.global.f32 	%f106, [%rd4+4];
	fma.rn.f32 	%f132, %f105, %f106, %f132;
	@%p10 bra 	$L__BB1_15;
	ld.global.f32 	%f107, [%rd3+8];
	ld.global.f32 	%f108, [%rd4+8];
	fma.rn.f32 	%f132, %f107, %f108, %f132;
$L__BB1_15:
	add.s32 	%r44, %r44, 1;
	setp.ne.s32 	%p11, %r44, %r26;
	@%p11 bra 	$L__BB1_2;
$L__BB1_16:
	sub.s32 	%r39, %r25, %r26;
	cvta.to.global.u64 	%rd22, %rd5;
	abs.f32 	%f109, %f132;
	mul.f32 	%f110, %f109, 0f4038AA3B;
	ex2.approx.ftz.f32 	%f111, %f110;
	add.f32 	%f112, %f111, 0f3F800000;
	rcp.approx.ftz.f32 	%f113, %f112;
	fma.rn.f32 	%f114, %f113, 0fC0000000, 0f3F800000;
	setp.ge.f32 	%p12, %f109, 0f41102CB4;
	selp.f32 	%f115, 0f3F800000, %f114, %p12;
	copysign.f32 	%f116, %f132, %f115;
	mul.f32 	%f117, %f132, %f132;
	fma.rn.f32 	%f118, %f117, 0f3C80F082, 0fBD563CAE;
	fma.rn.f32 	%f119, %f118, %f117, 0f3E085941;
	fma.rn.f32 	%f120, %f119, %f117, 0fBEAAA9ED;
	fma.rn.f32 	%f121, %f120, %f117, 0f00000000;
	fma.rn.f32 	%f122, %f121, %f132, %f132;
	setp.ge.f32 	%p13, %f109, 0f3F19999A;
	selp.f32 	%f123, %f116, %f122, %p13;
	mad.lo.s32 	%r40, %r3, %r39, %r3;
	add.s32 	%r41, %r40, %r1;
	mad.lo.s32 	%r42, %r41, %r39, %r41;
	add.s32 	%r43, %r42, %r2;
	mul.wide.s32 	%rd23, %r43, 4;
	add.s64 	%rd24, %rd22, %rd23;
	st.global.f32 	[%rd24], %f123;
	ret;

}
	// .globl	_Z11cudaCombinePfS_S_
.visible .entry _Z11cudaCombinePfS_S_(
	.param .u64 .ptr .align 1 _Z11cudaCombinePfS_S__param_0,
	.param .u64 .ptr .align 1 _Z11cudaCombinePfS_S__param_1,
	.param .u64 .ptr .align 1 _Z11cudaCombinePfS_S__param_2
)
{
	.reg .b32 	%r<6>;
	.reg .b32 	%f<19>;
	.reg .b64 	%rd<12>;

	ld.param.u64 	%rd1, [_Z11cudaCombinePfS_S__param_0];
	ld.param.u64 	%rd2, [_Z11cudaCombinePfS_S__param_1];
	ld.param.u64 	%rd3, [_Z11cudaCombinePfS_S__param_2];
	mov.u32 	%r1, %tid.x;
	mov.u32 	%r2, %tid.y;
	mov.u32 	%r3, %ctaid.x;
	mad.lo.s32 	%r4, %r3, 100, %r2;
	mad.lo.s32 	%r5, %r1, 10, %r4;
	cvta.to.global.u64 	%rd4, %rd1;
	cvta.to.global.u64 	%rd5, %rd3;
	mul.wide.u32 	%rd6, %r5, 4;
	add.s64 	%rd7, %rd4, %rd6;
	ld.global.f32 	%f1, [%rd7];
	mul.wide.u32 	%rd8, %r3, 4;
	add.s64 	%rd9, %rd5, %rd8;
	ld.global.f32 	%f2, [%rd9];
	fma.rn.f32 	%f3, %f1, %f2, 0f00000000;
	ld.global.f32 	%f4, [%rd7+6400];
	ld.global.f32 	%f5, [%rd9+64];
	fma.rn.f32 	%f6, %f4, %f5, %f3;
	ld.global.f32 	%f7, [%rd7+12800];
	ld.global.f32 	%f8, [%rd9+128];
	fma.rn.f32 	%f9, %f7, %f8, %f6;
	ld.global.f32 	%f10, [%rd7+19200];
	ld.global.f32 	%f11, [%rd9+192];
	fma.rn.f32 	%f12, %f10, %f11, %f9;
	ld.global.f32 	%f13, [%rd7+25600];
	ld.global.f32 	%f14, [%rd9+256];
	fma.rn.f32 	%f15, %f13, %f14, %f12;
	ld.global.f32 	%f16, [%rd7+32000];
	ld.global.f32 	%f17, [%rd9+320];
	fma.rn.f32 	%f18, %f16, %f17, %f15;
	cvta.to.global.u64 	%rd10, %rd2;
	add.s64 	%rd11, %rd10, %rd6;
	st.global.f32 	[%rd11], %f18;
	ret;

}
	// .globl	_Z12cudaMeanPoolPfS_iii
.visible .entry _Z12cudaMeanPoolPfS_iii(
	.param .u64 .ptr .align 1 _Z12cudaMeanPoolPfS_iii_param_0,
	.param .u64 .ptr .align 1 _Z12cudaMeanPoolPfS_iii_param_1,
	.param .u32 _Z12cudaMeanPoolPfS_iii_param_2,
	.param .u32 _Z12cudaMeanPoolPfS_iii_param_3,
	.param .u32 _Z12cudaMeanPoolPfS_iii_param_4
)
{
	.reg .b32 	%r<13>;
	.reg .b32 	%f<10>;
	.reg .b64 	%rd<11>;

	ld.param.u64 	%rd1, [_Z12cudaMeanPoolPfS_iii_param_0];
	ld.param.u64 	%rd2, [_Z12cudaMeanPoolPfS_iii_param_1];
	ld.param.u32 	%r1, [_Z12cudaMeanPoolPfS_iii_param_2];
	ld.param.u32 	%r2, [_Z12cudaMeanPoolPfS_iii_param_3];
	cvta.to.global.u64 	%rd3, %rd1;
	mov.u32 	%r3, %tid.x;
	mov.u32 	%r4, %tid.y;
	mov.u32 	%r5, %ctaid.x;
	mad.lo.s32 	%r6, %r2, %r5, %r3;
	mad.lo.s32 	%r7, %r6, %r1, %r4;
	mul.wide.s32 	%rd4, %r7, 4;
	add.s64 	%rd5, %rd3, %rd4;
	ld.global.f32 	%f1, [%rd5];
	add.f32 	%f2, %f1, 0f00000000;
	ld.global.f32 	%f3, [%rd5+4];
	add.f32 	%f4, %f2, %f3;
	mul.wide.s32 	%rd6, %r1, 4;
	add.s64 	%rd7, %rd5, %rd6;
	ld.global.f32 	%f5, [%rd7];
	add.f32 	%f6, %f4, %f5;
	ld.global.f32 	%f7, [%rd7+4];
	add.f32 	%f8, %f6, %f7;
	cvta.to.global.u64 	%rd8, %rd2;
	shr.u32 	%r8, %r1, 31;
	add.s32 	%r9, %r1, %r8;
	shr.s32 	%r10, %r9, 1;
	mul.f32 	%f9, %f8, 0f3E800000;
	mad.lo.s32 	%r11, %r10, %r5, %r3;
	mad.lo.s32 	%r12, %r11, %r10, %r4;
	mul.wide.s32 	%rd9, %r12, 4;
	add.s64 	%rd10, %rd8, %rd9;
	st.global.f32 	[%rd10], %f9;
	ret;

}
	// .globl	_Z18cudaFullyConnectedPfS_S_iiii
.visible .entry _Z18cudaFullyConnectedPfS_S_iiii(
	.param .u64 .ptr .align 1 _Z18cudaFullyConnectedPfS_S_iiii_param_0,
	.param .u64 .ptr .align 1 _Z18cudaFullyConnectedPfS_S_iiii_param_1,
	.param .u64 .ptr .align 1 _Z18cudaFullyConnectedPfS_S_iiii_param_2,
	.param .u32 _Z18cudaFullyConnectedPfS_S_iiii_param_3,
	.param .u32 _Z18cudaFullyConnectedPfS_S_iiii_param_4,
	.param .u32 _Z18cudaFullyConnectedPfS_S_iiii_param_5,
	.param .u32 _Z18cudaFullyConnectedPfS_S_iiii_param_6
)
{
	.reg .pred 	%p<14>;
	.reg .b32 	%r<44>;
	.reg .b32 	%f<127>;
	.reg .b64 	%rd<60>;

	ld.param.u64 	%rd10, [_Z18cudaFullyConnectedPfS_S_iiii_param_0];
	ld.param.u64 	%rd11, [_Z18cudaFullyConnectedPfS_S_iiii_param_1];
	ld.param.u64 	%rd12, [_Z18cudaFullyConnectedPfS_S_iiii_param_2];
	ld.param.u32 	%r24, [_Z18cudaFullyConnectedPfS_S_iiii_param_3];
	ld.param.u32 	%r25, [_Z18cudaFullyConnectedPfS_S_iiii_param_4];
	ld.param.u32 	%r26, [_Z18cudaFullyConnectedPfS_S_iiii_param_5];
	ld.param.u32 	%r27, [_Z18cudaFullyConnectedPfS_S_iiii_param_6];
	cvta.to.global.u64 	%rd1, %rd11;
	cvta.to.global.u64 	%rd2, %rd10;
	cvta.to.global.u64 	%rd3, %rd12;
	mov.u32 	%r1, %tid.x;
	mul.lo.s32 	%r28, %r25, %r24;
	mul.lo.s32 	%r2, %r28, %r26;
	setp.lt.s32 	%p1, %r2, 1;
	mov.f32 	%f126, 0f00000000;
	@%p1 bra 	$L__BB4_13;
	add.s32 	%r30, %r2, -1;
	and.b32  	%r3, %r2, 15;
	setp.lt.u32 	%p2, %r30, 15;
	mov.f32 	%f126, 0f00000000;
	mov.b32 	%r40, 0;
	@%p2 bra 	$L__BB4_4;
	and.b32  	%r40, %r2, 2147483632;
	neg.s32 	%r38, %r40;
	mul.lo.s32 	%r31, %r26, %r25;
	mul.lo.s32 	%r32, %r31, %r24;
	shl.b32 	%r6, %r32, 4;
	add.s64 	%rd58, %rd2, 32;
	mov.f32 	%f126, 0f00000000;
	mul.wide.u32 	%rd15, %r2, 4;
	mov.u32 	%r37, %r1;
$L__BB4_3:
	.pragma "nounroll";
	ld.global.f32 	%f18, [%rd58+-32];
	mul.wide.s32 	%rd13, %r37, 4;
	add.s64 	%rd14, %rd1, %rd13;
	ld.global.f32 	%f19, [%rd14];
	fma.rn.f32 	%f20, %f18, %f19, %f126;
	ld.global.f32 	%f21, [%rd58+-28];
	add.s64 	%rd16, %rd14, %rd15;
	ld.global.f32 	%f22, [%rd16];
	fma.rn.f32 	%f23, %f21, %f22, %f20;
	ld.global.f32 	%f24, [%rd58+-24];
	add.s64 	%rd17, %rd16, %rd15;
	ld.global.f32 	%f25, [%rd17];
	fma.rn.f32 	%f26, %f24, %f25, %f23;
	ld.global.f32 	%f27, [%rd58+-20];
	add.s64 	%rd18, %rd17, %rd15;
	ld.global.f32 	%f28, [%rd18];
	fma.rn.f32 	%f29, %f27, %f28, %f26;
	ld.global.f32 	%f30, [%rd58+-16];
	add.s64 	%rd19, %rd18, %rd15;
	ld.global.f32 	%f31, [%rd19];
	fma.rn.f32 	%f32, %f30, %f31, %f29;
	ld.global.f32 	%f33, [%rd58+-12];
	add.s64 	%rd20, %rd19, %rd15;
	ld.global.f32 	%f34, [%rd20];
	fma.rn.f32 	%f35, %f33, %f34, %f32;
	ld.global.f32 	%f36, [%rd58+-8];
	add.s64 	%rd21, %rd20, %rd15;
	ld.global.f32 	%f37, [%rd21];
	fma.rn.f32 	%f38, %f36, %f37, %f35;
	ld.global.f32 	%f39, [%rd58+-4];
	add.s64 	%rd22, %rd21, %rd15;
	ld.global.f32 	%f40, [%rd22];
	fma.rn.f32 	%f41, %f39, %f40, %f38;
	ld.global.f32 	%f42, [%rd58];
	add.s64 	%rd23, %rd22, %rd15;
	ld.global.f32 	%f43, [%rd23];
	fma.rn.f32 	%f44, %f42, %f43, %f41;
	ld.global.f32 	%f45, [%rd58+4];
	add.s64 	%rd24, %rd23, %rd15;
	ld.global.f32 	%f46, [%rd24];
	fma.rn.f32 	%f47, %f45, %f46, %f44;
	ld.global.f32 	%f48, [%rd58+8];
	add.s64 	%rd25, %rd24, %rd15;
	ld.global.f32 	%f49, [%rd25];
	fma.rn.f32 	%f50, %f48, %f49, %f47;
	ld.global.f32 	%f51, [%rd58+12];
	add.s64 	%rd26, %rd25, %rd15;
	ld.global.f32 	%f52, [%rd26];
	fma.rn.f32 	%f53, %f51, %f52, %f50;
	ld.global.f32 	%f54, [%rd58+16];
	add.s64 	%rd27, %rd26, %rd15;
	ld.global.f32 	%f55, [%rd27];
	fma.rn.f32 	%f56, %f54, %f55, %f53;
	ld.global.f32 	%f57, [%rd58+20];
	add.s64 	%rd28, %rd27, %rd15;
	ld.global.f32 	%f58, [%rd28];
	fma.rn.f32 	%f59, %f57, %f58, %f56;
	ld.global.f32 	%f60, [%rd58+24];
	add.s64 	%rd29, %rd28, %rd15;
	ld.global.f32 	%f61, [%rd29];
	fma.rn.f32 	%f62, %f60, %f61, %f59;
	ld.global.f32 	%f63, [%rd58+28];
	add.s64 	%rd30, %rd29, %rd15;
	ld.global.f32 	%f64, [%rd30];
	fma.rn.f32 	%f126, %f63, %f64, %f62;
	add.s32 	%r38, %r38, 16;
	add.s32 	%r37, %r37, %r6;
	add.s64 	%rd58, %rd58, 64;
	setp.ne.s32 	%p3, %r38, 0;
	@%p3 bra 	$L__BB4_3;
$L__BB4_4:
	setp.eq.s32 	%p4, %r3, 0;
	@%p4 bra 	$L__BB4_13;
	and.b32  	%r12, %r2, 7;
	setp.lt.u32 	%p5, %r3, 8;
	@%p5 bra 	$L__BB4_7;
	mul.wide.u32 	%rd31, %r40, 4;
	add.s64 	%rd32, %rd2, %rd31;
	ld.global.f32 	%f66, [%rd32];
	mad.lo.s32 	%r33, %r2, %r40, %r1;
	mul.wide.s32 	%rd33, %r33, 4;
	add.s64 	%rd34, %rd1, %rd33;
	ld.global.f32 	%f67, [%rd34];
	fma.rn.f32 	%f68, %f66, %f67, %f126;
	ld.global.f32 	%f69, [%rd32+4];
	mul.wide.u32 	%rd35, %r2, 4;
	add.s64 	%rd36, %rd34, %rd35;
	ld.global.f32 	%f70, [%rd36];
	fma.rn.f32 	%f71, %f69, %f70, %f68;
	ld.global.f32 	%f72, [%rd32+8];
	add.s64 	%rd37, %rd36, %rd35;
	ld.global.f32 	%f73, [%rd37];
	fma.rn.f32 	%f74, %f72, %f73, %f71;
	ld.global.f32 	%f75, [%rd32+12];
	add.s64 	%rd38, %rd37, %rd35;
	ld.global.f32 	%f76, [%rd38];
	fma.rn.f32 	%f77, %f75, %f76, %f74;
	ld.global.f32 	%f78, [%rd32+16];
	add.s64 	%rd39, %rd38, %rd35;
	ld.global.f32 	%f79, [%rd39];
	fma.rn.f32 	%f80, %f78, %f79, %f77;
	ld.global.f32 	%f81, [%rd32+20];
	add.s64 	%rd40, %rd39, %rd35;
	ld.global.f32 	%f82, [%rd40];
	fma.rn.f32 	%f83, %f81, %f82, %f80;
	ld.global.f32 	%f84, [%rd32+24];
	add.s64 	%rd41, %rd40, %rd35;
	ld.global.f32 	%f85, [%rd41];
	fma.rn.f32 	%f86, %f84, %f85, %f83;
	ld.global.f32 	%f87, [%rd32+28];
	add.s64 	%rd42, %rd41, %rd35;
	ld.global.f32 	%f88, [%rd42];
	fma.rn.f32 	%f126, %f87, %f88, %f86;
	add.s32 	%r40, %r40, 8;
$L__BB4_7:
	setp.eq.s32 	%p6, %r12, 0;
	@%p6 bra 	$L__BB4_13;
	and.b32  	%r15, %r2, 3;
	setp.lt.u32 	%p7, %r12, 4;
	@%p7 bra 	$L__BB4_10;
	mul.wide.u32 	%rd43, %r40, 4;
	add.s64 	%rd44, %rd2, %rd43;
	ld.global.f32 	%f90, [%rd44];
	mad.lo.s32 	%r34, %r2, %r40, %r1;
	mul.wide.s32 	%rd45, %r34, 4;
	add.s64 	%rd46, %rd1, %rd45;
	ld.global.f32 	%f91, [%rd46];
	fma.rn.f32 	%f92, %f90, %f91, %f126;
	ld.global.f32 	%f93, [%rd44+4];
	mul.wide.u32 	%rd47, %r2, 4;
	add.s64 	%rd48, %rd46, %rd47;
	ld.global.f32 	%f94, [%rd48];
	fma.rn.f32 	%f95, %f93, %f94, %f92;
	ld.global.f32 	%f96, [%rd44+8];
	add.s64 	%rd49, %rd48, %rd47;
	ld.global.f32 	%f97, [%rd49];
	fma.rn.f32 	%f98, %f96, %f97, %f95;
	ld.global.f32 	%f99, [%rd44+12];
	add.s64 	%rd50, %rd49, %rd47;
	ld.global.f32 	%f100, [%rd50];
	fma.rn.f32 	%f126, %f99, %f100, %f98;
	add.s32 	%r40, %r40, 4;
$L__BB4_10:
	setp.eq.s32 	%p8, %r15, 0;
	@%p8 bra 	$L__BB4_13;
	mul.lo.s32 	%r35, %r40, %r26;
	mul.lo.s32 	%r36, %r35, %r25;
	mad.lo.s32 	%r43, %r36, %r24, %r1;
	mul.wide.u32 	%rd51, %r40, 4;
	add.s64 	%rd59, %rd2, %rd51;
	neg.s32 	%r42, %r15;
$L__BB4_12:
	.pragma "nounroll";
	ld.global.f32 	%f101, [%rd59];
	mul.wide.s32 	%rd52, %r43, 4;
	add.s64 	%rd53, %rd1, %rd52;
	ld.global.f32 	%f102, [%rd53];
	fma.rn.f32 	%f126, %f101, %f102, %f126;
	add.s32 	%r43, %r43, %r2;
	add.s64 	%rd59, %rd59, 4;
	add.s32 	%r42, %r42, 1;
	setp.ne.s32 	%p9, %r42, 0;
	@%p9 bra 	$L__BB4_12;
$L__BB4_13:
	setp.eq.s32 	%p10, %r27, 2;
	@%p10 bra 	$L__BB4_16;
	setp.ne.s32 	%p11, %r27, 1;
	@%p11 bra 	$L__BB4_17;
	abs.f32 	%f103, %f126;
	mul.f32 	%f104, %f103, 0f4038AA3B;
	ex2.approx.ftz.f32 	%f105, %f104;
	add.f32 	%f106, %f105, 0f3F800000;
	rcp.approx.ftz.f32 	%f107, %f106;
	fma.rn.f32 	%f108, %f107, 0fC0000000, 0f3F800000;
	setp.ge.f32 	%p12, %f103, 0f41102CB4;
	selp.f32 	%f109, 0f3F800000, %f108, %p12;
	copysign.f32 	%f110, %f126, %f109;
	mul.f32 	%f111, %f126, %f126;
	fma.rn.f32 	%f112, %f111, 0f3C80F082, 0fBD563CAE;
	fma.rn.f32 	%f113, %f112, %f111, 0f3E085941;
	fma.rn.f32 	%f114, %f113, %f111, 0fBEAAA9ED;
	fma.rn.f32 	%f115, %f114, %f111, 0f00000000;
	fma.rn.f32 	%f116, %f115, %f126, %f126;
	setp.ge.f32 	%p13, %f103, 0f3F19999A;
	selp.f32 	%f117, %f110, %f116, %p13;
	mul.wide.u32 	%rd56, %r1, 4;
	add.s64 	%rd57, %rd3, %rd56;
	st.global.f32 	[%rd57], %f117;
	bra.uni 	$L__BB4_17;
$L__BB4_16:
	mul.wide.u32 	%rd54, %r1, 4;
	add.s64 	%rd55, %rd3, %rd54;
	st.global.f32 	[%rd55], %f126;
$L__BB4_17:
	ret;

}


// ===== COMPILED SASS (sm_100) =====

	.target	sm_100

	.elftype	@"ET_EXEC"


//--------------------- .note.nv.tkinfo           --------------------------
	.section	.note.nv.tkinfo,"",@"SHT_NOTE"
	.sectionflags	@"SHF_NOTE_NV_TKINFO"
	.tkinfo
        /*0018*/ 	.word	0x00000002
        /*0030*/ 	.string	""
        /*0030*/ 	.string	"ptxas"
        /*0030*/ 	.string	"Cuda compilation tools, release 13.0, V13.0.88"
        /*0030*/ 	.string	"Build cuda_13.0.r13.0/compiler.36424714_0"
        /*0030*/ 	.string	"-arch sm_100 -m 64 "



//--------------------- .note.nv.cuinfo           --------------------------
	.section	.note.nv.cuinfo,"",@"SHT_NOTE"
	.sectionflags	@"SHF_NOTE_NV_CUINFO"
        /*0018*/ 	.short	0x0002
        /*001a*/ 	.short	0x0064
        /*001c*/ 	.short	0x0082
	.zero		2


//--------------------- .nv.info                  --------------------------
	.section	.nv.info,"",@"SHT_CUDA_INFO"
	.align	4


	//----- nvinfo : EIATTR_REGCOUNT
	.align		4
        /*0000*/ 	.byte	0x04, 0x2f
        /*0002*/ 	.short	(.L_1 - .L_0)
	.align		4
.L_0:
        /*0004*/ 	.word	index@(_Z10cudaConv2DPfS_S_iiii)
        /*0008*/ 	.word	0x00000020


	//----- nvinfo : EIATTR_FRAME_SIZE
	.align		4
.L_1:
        /*000c*/ 	.byte	0x04, 0x11
        /*000e*/ 	.short	(.L_3 - .L_2)
	.align		4
.L_2:
        /*0010*/ 	.word	index@(_Z10cudaConv2DPfS_S_iiii)
        /*0014*/ 	.word	0x00000000


	//----- nvinfo : EIATTR_REGCOUNT
	.align		4
.L_3:
        /*0018*/ 	.byte	0x04, 0x2f
        /*001a*/ 	.short	(.L_5 - .L_4)
	.align		4
.L_4:
        /*001c*/ 	.word	index@(_Z10cudaConv3DPfS_S_iiii)
        /*0020*/ 	.word	0x00000020


	//----- nvinfo : EIATTR_FRAME_SIZE
	.align		4
.L_5:
        /*0024*/ 	.byte	0x04, 0x11
        /*0026*/ 	.short	(.L_7 - .L_6)
	.align		4
.L_6:
        /*0028*/ 	.word	index@(_Z10cudaConv3DPfS_S_iiii)
        /*002c*/ 	.word	0x00000000


	//----- nvinfo : EIATTR_REGCOUNT
	.align		4
.L_7:
        /*0030*/ 	.byte	0x04, 0x2f
        /*0032*/ 	.short	(.L_9 - .L_8)
	.align		4
.L_8:
        /*0034*/ 	.word	index@(_Z11cudaCombinePfS_S_)
        /*0038*/ 	.word	0x00000018


	//----- nvinfo : EIATTR_FRAME_SIZE
	.align		4
.L_9:
        /*003c*/ 	.byte	0x04, 0x11
        /*003e*/ 	.short	(.L_11 - .L_10)
	.align		4
.L_10:
        /*0040*/ 	.word	index@(_Z11cudaCombinePfS_S_)
        /*0044*/ 	.word	0x00000000


	//----- nvinfo : EIATTR_REGCOUNT
	.align		4
.L_11:
        /*0048*/ 	.byte	0x04, 0x2f
        /*004a*/ 	.short	(.L_13 - .L_12)
	.align		4
.L_12:
        /*004c*/ 	.word	index@(_Z12cudaMeanPoolPfS_iii)
        /*0050*/ 	.word	0x00000010


	//----- nvinfo : EIATTR_FRAME_SIZE
	.align		4
.L_13:
        /*0054*/ 	.byte	0x04, 0x11
        /*0056*/ 	.short	(.L_15 - .L_14)
	.align		4
.L_14:
        /*0058*/ 	.word	index@(_Z12cudaMeanPoolPfS_iii)
        /*005c*/ 	.word	0x00000000


	//----- nvinfo : EIATTR_REGCOUNT
	.align		4
.L_15:
        /*0060*/ 	.byte	0x04, 0x2f
        /*0062*/ 	.short	(.L_17 - .L_16)
	.align		4
.L_16:
        /*0064*/ 	.word	index@(_Z18cudaFullyConnectedPfS_S_iiii)
        /*0068*/ 	.word	0x00000020


	//----- nvinfo : EIATTR_FRAME_SIZE
	.align		4
.L_17:
        /*006c*/ 	.byte	0x04, 0x11
        /*006e*/ 	.short	(.L_19 - .L_18)
	.align		4
.L_18:
        /*0070*/ 	.word	index@(_Z18cudaFullyConnectedPfS_S_iiii)
        /*0074*/ 	.word	0x00000000


	//----- nvinfo : EIATTR_MIN_STACK_SIZE
	.align		4
.L_19:
        /*0078*/ 	.byte	0x04, 0x12
        /*007a*/ 	.short	(.L_21 - .L_20)
	.align		4
.L_20:
        /*007c*/ 	.word	index@(_Z18cudaFullyConnectedPfS_S_iiii)
        /*0080*/ 	.word	0x00000000


	//----- nvinfo : EIATTR_MIN_STACK_SIZE
	.align		4
.L_21:
        /*0084*/ 	.byte	0x04, 0x12
        /*0086*/ 	.short	(.L_23 - .L_22)
	.align		4
.L_22:
        /*0088*/ 	.word	index@(_Z12cudaMeanPoolPfS_iii)
        /*008c*/ 	.word	0x00000000


	//----- nvinfo : EIATTR_MIN_STACK_SIZE
	.align		4
.L_23:
        /*0090*/ 	.byte	0x04, 0x12
        /*0092*/ 	.short	(.L_25 - .L_24)
	.align		4
.L_24:
        /*0094*/ 	.word	index@(_Z11cudaCombinePfS_S_)
        /*0098*/ 	.word	0x00000000


	//----- nvinfo : EIATTR_MIN_STACK_SIZE
	.align		4
.L_25:
        /*009c*/ 	.byte	0x04, 0x12
        /*009e*/ 	.short	(.L_27 - .L_26)
	.align		4
.L_26:
        /*00a0*/ 	.word	index@(_Z10cudaConv3DPfS_S_iiii)
        /*00a4*/ 	.word	0x00000000


	//----- nvinfo : EIATTR_MIN_STACK_SIZE
	.align		4
.L_27:
        /*00a8*/ 	.byte	0x04, 0x12
        /*00aa*/ 	.short	(.L_29 - .L_28)
	.align		4
.L_28:
        /*00ac*/ 	.word	index@(_Z10cudaConv2DPfS_S_iiii)
        /*00b0*/ 	.word	0x00000000
.L_29:


//--------------------- .nv.compat                --------------------------
	.section	.nv.compat,"",@"SHT_CUDA_COMPAT_INFO"
	.align	4
        /*0000*/ 	.byte	0x02, 0x09, 0x00, 0x00, 0x02, 0x02, 0x01, 0x00, 0x02, 0x05, 0x05, 0x00, 0x03, 0x07, 0x01, 0x01
        /*0010*/ 	.byte	0x02, 0x03, 0x00, 0x00, 0x02, 0x06, 0x01, 0x00, 0x04, 0x0b, 0x08, 0x00, 0x01, 0x00, 0x00, 0x00
        /*0020*/ 	.byte	0x00, 0x00, 0x00, 0x00


//--------------------- .nv.info._Z18cudaFullyConnectedPfS_S_iiii --------------------------
	.section	.nv.info._Z18cudaFullyConnectedPfS_S_iiii,"",@"SHT_CUDA_INFO"
	.sectionflags	@""
	.align	4


	//----- nvinfo : EIATTR_CUDA_API_VERSION
	.align		4
        /*0000*/ 	.byte	0x04, 0x37
        /*0002*/ 	.short	(.L_31 - .L_30)
.L_30:
        /*0004*/ 	.word	0x00000082


	//----- nvinfo : EIATTR_KPARAM_INFO
	.align		4
.L_31:
        /*0008*/ 	.byte	0x04, 0x17
        /*000a*/ 	.short	(.L_33 - .L_32)
.L_32:
        /*000c*/ 	.word	0x00000000
        /*0010*/ 	.short	0x0006
        /*0012*/ 	.short	0x0024
        /*0014*/ 	.byte	0x00, 0xf0, 0x11, 0x00


	//----- nvinfo : EIATTR_KPARAM_INFO
	.align		4
.L_33:
        /*0018*/ 	.byte	0x04, 0x17
        /*001a*/ 	.short	(.L_35 - .L_34)
.L_34:
        /*001c*/ 	.word	0x00000000
        /*0020*/ 	.short	0x0005
        /*0022*/ 	.short	0x0020
        /*0024*/ 	.byte	0x00, 0xf0, 0x11, 0x00


	//----- nvinfo : EIATTR_KPARAM_INFO
	.align		4
.L_35:
        /*0028*/ 	.byte	0x04, 0x17
        /*002a*/ 	.short	(.L_37 - .L_36)
.L_36:
        /*002c*/ 	.word	0x00000000
        /*0030*/ 	.short	0x0004
        /*0032*/ 	.short	0x001c
        /*0034*/ 	.byte	0x00, 0xf0, 0x11, 0x00


	//----- nvinfo : EIATTR_KPARAM_INFO
	.align		4
.L_37:
        /*0038*/ 	.byte	0x04, 0x17
        /*003a*/ 	.short	(.L_39 - .L_38)
.L_38:
        /*003c*/ 	.word	0x00000000
        /*0040*/ 	.short	0x0003
        /*0042*/ 	.short	0x0018
        /*0044*/ 	.byte	0x00, 0xf0, 0x11, 0x00


	//----- nvinfo : EIATTR_KPARAM_INFO
	.align		4
.L_39:
        /*0048*/ 	.byte	0x04, 0x17
        /*004a*/ 	.short	(.L_41 - .L_40)
.L_40:
        /*004c*/ 	.word	0x00000000
        /*0050*/ 	.short	0x0002
        /*0052*/ 	.short	0x0010
        /*0054*/ 	.byte	0x00, 0xf5, 0x21, 0x00


	//----- nvinfo : EIATTR_KPARAM_INFO
	.align		4
.L_41:
        /*0058*/ 	.byte	0x04, 0x17
        /*005a*/ 	.short	(.L_43 - .L_42)
.L_42:
        /*005c*/ 	.word	0x00000000
        /*0060*/ 	.short	0x0001
        /*0062*/ 	.short	0x0008
        /*0064*/ 	.byte	0x00, 0xf5, 0x21, 0x00


	//----- nvinfo : EIATTR_KPARAM_INFO
	.align		4
.L_43:
        /*0068*/ 	.byte	0x04, 0x17
        /*006a*/ 	.short	(.L_45 - .L_44)
.L_44:
        /*006c*/ 	.word	0x00000000
        /*0070*/ 	.short	0x0000
        /*0072*/ 	.short	0x0000
        /*0074*/ 	.byte	0x00, 0xf5, 0x21, 0x00


	//----- nvinfo : EIATTR_SPARSE_MMA_MASK
	.align		4
.L_45:
        /*0078*/ 	.byte	0x03, 0x50
        /*007a*/ 	.short	0x0000


	//----- nvinfo : EIATTR_MAXREG_COUNT
	.align		4
        /*007c*/ 	.byte	0x03, 0x1b
        /*007e*/ 	.short	0x00ff


	//----- nvinfo : EIATTR_MERCURY_ISA_VERSION
	.align		4
        /*0080*/ 	.byte	0x03, 0x5f
        /*0082*/ 	.short	0x0101


	//----- nvinfo : EIATTR_VRC_CTA_INIT_COUNT
	.align		4
        /*0084*/ 	.byte	0x02, 0x4a
	.zero		1
	.zero		1


	//----- nvinfo : EIATTR_EXIT_INSTR_OFFSETS
	.align		4
        /*0088*/ 	.byte	0x04, 0x1c
        /*008a*/ 	.short	(.L_47 - .L_46)


	//   ....[0]....
.L_46:
        /*008c*/ 	.word	0x00000c00


	//   ....[1]....
        /*0090*/ 	.word	0x00000d50


	//   ....[2]....
        /*0094*/ 	.word	0x00000d90


	//----- nvinfo : EIATTR_CBANK_PARAM_SIZE
	.align		4
.L_47:
        /*0098*/ 	.byte	0x03, 0x19
        /*009a*/ 	.short	0x0028


	//----- nvinfo : EIATTR_PARAM_CBANK
	.align		4
        /*009c*/ 	.byte	0x04, 0x0a
        /*009e*/ 	.short	(.L_49 - .L_48)
	.align		4
.L_48:
        /*00a0*/ 	.word	index@(.nv.constant0._Z18cudaFullyConnectedPfS_S_iiii)
        /*00a4*/ 	.short	0x0380
        /*00a6*/ 	.short	0x0028


	//----- nvinfo : EIATTR_SW_WAR
	.align		4
.L_49:
        /*00a8*/ 	.byte	0x04, 0x36
        /*00aa*/ 	.short	(.L_51 - .L_50)
.L_50:
        /*00ac*/ 	.word	0x00000008
.L_51:


//--------------------- .nv.info._Z12cudaMeanPoolPfS_iii --------------------------
	.section	.nv.info._Z12cudaMeanPoolPfS_iii,"",@"SHT_CUDA_INFO"
	.sectionflags	@""
	.align	4


	//----- nvinfo : EIATTR_CUDA_API_VERSION
	.align		4
        /*0000*/ 	.byte	0x04, 0x37
        /*0002*/ 	.short	(.L_53 - .L_52)
.L_52:
        /*0004*/ 	.word	0x00000082


	//----- nvinfo : EIATTR_KPARAM_INFO
	.align		4
.L_53:
        /*0008*/ 	.byte	0x04, 0x17
        /*000a*/ 	.short	(.L_55 - .L_54)
.L_54:
        /*000c*/ 	.word	0x00000000
        /*0010*/ 	.short	0x0004
        /*0012*/ 	.short	0x0018
        /*0014*/ 	.byte	0x00, 0xf0, 0x11, 0x00


	//----- nvinfo : EIATTR_KPARAM_INFO
	.align		4
.L_55:
        /*0018*/ 	.byte	0x04, 0x17
        /*001a*/ 	.short	(.L_57 - .L_56)
.L_56:
        /*001c*/ 	.word	0x00000000
        /*0020*/ 	.short	0x0003
        /*0022*/ 	.short	0x0014
        /*0024*/ 	.byte	0x00, 0xf0, 0x11, 0x00


	//----- nvinfo : EIATTR_KPARAM_INFO
	.align		4
.L_57:
        /*0028*/ 	.byte	0x04, 0x17
        /*002a*/ 	.short	(.L_59 - .L_58)
.L_58:
        /*002c*/ 	.word	0x00000000
        /*0030*/ 	.short	0x0002
        /*0032*/ 	.short	0x0010
        /*0034*/ 	.byte	0x00, 0xf0, 0x11, 0x00


	//----- nvinfo : EIATTR_KPARAM_INFO
	.align		4
.L_59:
        /*0038*/ 	.byte	0x04, 0x17
        /*003a*/ 	.short	(.L_61 - .L_60)
.L_60:
        /*003c*/ 	.word	0x00000000
        /*0040*/ 	.short	0x0001
        /*0042*/ 	.short	0x0008
        /*0044*/ 	.byte	0x00, 0xf5, 0x21, 0x00


	//----- nvinfo : EIATTR_KPARAM_INFO
	.align		4
.L_61:
        /*0048*/ 	.byte	0x04, 0x17
        /*004a*/ 	.short	(.L_63 - .L_62)
.L_62:
        /*004c*/ 	.word	0x00000000
        /*0050*/ 	.short	0x0000
        /*0052*/ 	.short	0x0000
        /*0054*/ 	.byte	0x00, 0xf5, 0x21, 0x00


	//----- nvinfo : EIATTR_SPARSE_MMA_MASK
	.align		4
.L_63:
        /*0058*/ 	.byte	0x03, 0x50
        /*005a*/ 	.short	0x0000


	//----- nvinfo : EIATTR_MAXREG_COUNT
	.align		4
        /*005c*/ 	.byte	0x03, 0x1b
        /*005e*/ 	.short	0x00ff


	//----- nvinfo : EIATTR_MERCURY_ISA_VERSION
	.align		4
        /*0060*/ 	.byte	0x03, 0x5f
        /*0062*/ 	.short	0x0101


	//----- nvinfo : EIATTR_VRC_CTA_INIT_COUNT
	.align		4
        /*0064*/ 	.byte	0x02, 0x4a
	.zero		1
	.zero		1


	//----- nvinfo : EIATTR_EXIT_INSTR_OFFSETS
	.align		4
        /*0068*/ 	.byte	0x04, 0x1c
        /*006a*/ 	.short	(.L_65 - .L_64)


	//   ....[0]....
.L_64:
        /*006c*/ 	.word	0x000001b0


	//----- nvinfo : EIATTR_CBANK_PARAM_SIZE
	.align		4
.L_65:
        /*0070*/ 	.byte	0x03, 0x19
        /*0072*/ 	.short	0x001c


	//----- nvinfo : EIATTR_PARAM_CBANK
	.align		4
        /*0074*/ 	.byte	0x04, 0x0a
        /*0076*/ 	.short	(.L_67 - .L_66)
	.align		4
.L_66:
        /*0078*/ 	.word	index@(.nv.constant0._Z12cudaMeanPoolPfS_iii)
        /*007c*/ 	.short	0x0380
        /*007e*/ 	.short	0x001c


	//----- nvinfo : EIATTR_SW_WAR
	.align		4
.L_67:
        /*0080*/ 	.byte	0x04, 0x36
        /*0082*/ 	.short	(.L_69 - .L_68)
.L_68:
        /*0084*/ 	.word	0x00000008
.L_69:


//--------------------- .nv.info._Z11cudaCombinePfS_S_ --------------------------
	.section	.nv.info._Z11cudaCombinePfS_S_,"",@"SHT_CUDA_INFO"
	.sectionflags	@""
	.align	4


	//----- nvinfo : EIATTR_CUDA_API_VERSION
	.align		4
        /*0000*/ 	.byte	0x04, 0x37
        /*0002*/ 	.short	(.L_71 - .L_70)
.L_70:
        /*0004*/ 	.word	0x00000082


	//----- nvinfo : EIATTR_KPARAM_INFO
	.align		4
.L_71:
        /*0008*/ 	.byte	0x04, 0x17
        /*000a*/ 	.short	(.L_73 - .L_72)
.L_72:
        /*000c*/ 	.word	0x00000000
        /*0010*/ 	.short	0x0002
        /*0012*/ 	.short	0x0010
        /*0014*/ 	.byte	0x00, 0xf5, 0x21, 0x00


	//----- nvinfo : EIATTR_KPARAM_INFO
	.align		4
.L_73:
        /*0018*/ 	.byte	0x04, 0x17
        /*001a*/ 	.short	(.L_75 - .L_74)
.L_74:
        /*001c*/ 	.word	0x00000000
        /*0020*/ 	.short	0x0001
        /*0022*/ 	.short	0x0008
        /*0024*/ 	.byte	0x00, 0xf5, 0x21, 0x00


	//----- nvinfo : EIATTR_KPARAM_INFO
	.align		4
.L_75:
        /*0028*/ 	.byte	0x04, 0x17
        /*002a*/ 	.short	(.L_77 - .L_76)
.L_76:
        /*002c*/ 	.word	0x00000000
        /*0030*/ 	.short	0x0000
        /*0032*/ 	.short	0x0000
        /*0034*/ 	.byte	0x00, 0xf5, 0x21, 0x00


	//----- nvinfo : EIATTR_SPARSE_MMA_MASK
	.align		4
.L_77:
        /*0038*/ 	.byte	0x03, 0x50
        /*003a*/ 	.short	0x0000


	//----- nvinfo : EIATTR_MAXREG_COUNT
	.align		4
        /*003c*/ 	.byte	0x03, 0x1b
        /*003e*/ 	.short	0x00ff


	//----- nvinfo : EIATTR_MERCURY_ISA_VERSION
	.align		4
        /*0040*/ 	.byte	0x03, 0x5f
        /*0042*/ 	.short	0x0101


	//----- nvinfo : EIATTR_VRC_CTA_INIT_COUNT
	.align		4
        /*0044*/ 	.byte	0x02, 0x4a
	.zero		1
	.zero		1


	//----- nvinfo : EIATTR_EXIT_INSTR_OFFSETS
	.align		4
        /*0048*/ 	.byte	0x04, 0x1c
        /*004a*/ 	.short	(.L_79 - .L_78)


	//   ....[0]....
.L_78:
        /*004c*/ 	.word	0x00000200


	//----- nvinfo : EIATTR_CBANK_PARAM_SIZE
	.align		4
.L_79:
        /*0050*/ 	.byte	0x03, 0x19
        /*0052*/ 	.short	0x0018


	//----- nvinfo : EIATTR_PARAM_CBANK
	.align		4
        /*0054*/ 	.byte	0x04, 0x0a
        /*0056*/ 	.short	(.L_81 - .L_80)
	.align		4
.L_80:
        /*0058*/ 	.word	index@(.nv.constant0._Z11cudaCombinePfS_S_)
        /*005c*/ 	.short	0x0380
        /*005e*/ 	.short	0x0018


	//----- nvinfo : EIATTR_SW_WAR
	.align		4
.L_81:
        /*0060*/ 	.byte	0x04, 0x36
        /*0062*/ 	.short	(.L_83 - .L_82)
.L_82:
        /*0064*/ 	.word	0x00000008
.L_83:


//--------------------- .nv.info._Z10cudaConv3DPfS_S_iiii --------------------------
	.section	.nv.info._Z10cudaConv3DPfS_S_iiii,"",@"SHT_CUDA_INFO"
	.sectionflags	@""
	.align	4


	//----- nvinfo : EIATTR_CUDA_API_VERSION
	.align		4
        /*0000*/ 	.byte	0x04, 0x37
        /*0002*/ 	.short	(.L_85 - .L_84)
.L_84:
        /*0004*/ 	.word	0x00000082


	//----- nvinfo : EIATTR_KPARAM_INFO
	.align		4
.L_85:
        /*0008*/ 	.byte	0x04, 0x17
        /*000a*/ 	.short	(.L_87 - .L_86)
.L_86:
        /*000c*/ 	.word	0x00000000
        /*0010*/ 	.short	0x0006
        /*0012*/ 	.short	0x0024
        /*0014*/ 	.byte	0x00, 0xf0, 0x11, 0x00


	//----- nvinfo : EIATTR_KPARAM_INFO
	.align		4
.L_87:
        /*0018*/ 	.byte	0x04, 0x17
        /*001a*/ 	.short	(.L_89 - .L_88)
.L_88:
        /*001c*/ 	.word	0x00000000
        /*0020*/ 	.short	0x0005
        /*0022*/ 	.short	0x0020
        /*0024*/ 	.byte	0x00, 0xf0, 0x11, 0x00


	//----- nvinfo : EIATTR_KPARAM_INFO
	.align		4
.L_89:
        /*0028*/ 	.byte	0x04, 0x17
        /*002a*/ 	.short	(.L_91 - .L_90)
.L_90:
        /*002c*/ 	.word	0x00000000
        /*0030*/ 	.short	0x0004
        /*0032*/ 	.short	0x001c
        /*0034*/ 	.byte	0x00, 0xf0, 0x11, 0x00


	//----- nvinfo : EIATTR_KPARAM_INFO
	.align		4
.L_91:
        /*0038*/ 	.byte	0x04, 0x17
        /*003a*/ 	.short	(.L_93 - .L_92)
.L_92:
        /*003c*/ 	.word	0x00000000
        /*0040*/ 	.short	0x0003
        /*0042*/ 	.short	0x0018
        /*0044*/ 	.byte	0x00, 0xf0, 0x11, 0x00


	//----- nvinfo : EIATTR_KPARAM_INFO
	.align		4
.L_93:
        /*0048*/ 	.byte	0x04, 0x17
        /*004a*/ 	.short	(.L_95 - .L_94)
.L_94:
        /*004c*/ 	.word	0x00000000
        /*0050*/ 	.short	0x0002
        /*0052*/ 	.short	0x0010
        /*0054*/ 	.byte	0x00, 0xf5, 0x21, 0x00


	//----- nvinfo : EIATTR_KPARAM_INFO
	.align		4
.L_95:
        /*0058*/ 	.byte	0x04, 0x17
        /*005a*/ 	.short	(.L_97 - .L_96)
.L_96:
        /*005c*/ 	.word	0x00000000
        /*0060*/ 	.short	0x0001
        /*0062*/ 	.short	0x0008
        /*0064*/ 	.byte	0x00, 0xf5, 0x21, 0x00


	//----- nvinfo : EIATTR_KPARAM_INFO
	.align		4
.L_97:
        /*0068*/ 	.byte	0x04, 0x17
        /*006a*/ 	.short	(.L_99 - .L_98)
.L_98:
        /*006c*/ 	.word	0x00000000
        /*0070*/ 	.short	0x0000
        /*0072*/ 	.short	0x0000
        /*0074*/ 	.byte	0x00, 0xf5, 0x21, 0x00


	//----- nvinfo : EIATTR_SPARSE_MMA_MASK
	.align		4
.L_99:
        /*0078*/ 	.byte	0x03, 0x50
        /*007a*/ 	.short	0x0000


	//----- nvinfo : EIATTR_MAXREG_COUNT
	.align		4
        /*007c*/ 	.byte	0x03, 0x1b
        /*007e*/ 	.short	0x00ff


	//----- nvinfo : EIATTR_MERCURY_ISA_VERSION
	.align		4
        /*0080*/ 	.byte	0x03, 0x5f
        /*0082*/ 	.short	0x0101


	//----- nvinfo : EIATTR_VRC_CTA_INIT_COUNT
	.align		4
        /*0084*/ 	.byte	0x02, 0x4a
	.zero		1
	.zero		1


	//----- nvinfo : EIATTR_EXIT_INSTR_OFFSETS
	.align		4
        /*0088*/ 	.byte	0x04, 0x1c
        /*008a*/ 	.short	(.L_101 - .L_100)


	//   ....[0]....
.L_100:
        /*008c*/ 	.word	0x00000c30


	//----- nvinfo : EIATTR_CBANK_PARAM_SIZE
	.align		4
.L_101:
        /*0090*/ 	.byte	0x03, 0x19
        /*0092*/ 	.short	0x0028


	//----- nvinfo : EIATTR_PARAM_CBANK
	.align		4
        /*0094*/ 	.byte	0x04, 0x0a
        /*0096*/ 	.short	(.L_103 - .L_102)
	.align		4
.L_102:
        /*0098*/ 	.word	index@(.nv.constant0._Z10cudaConv3DPfS_S_iiii)
        /*009c*/ 	.short	0x0380
        /*009e*/ 	.short	0x0028


	//----- nvinfo : EIATTR_SW_WAR
	.align		4
.L_103:
        /*00a0*/ 	.byte	0x04, 0x36
        /*00a2*/ 	.short	(.L_105 - .L_104)
.L_104:
        /*00a4*/ 	.word	0x00000008
.L_105:


//--------------------- .nv.info._Z10cudaConv2DPfS_S_iiii --------------------------
	.section	.nv.info._Z10cudaConv2DPfS_S_iiii,"",@"SHT_CUDA_INFO"
	.sectionflags	@""
	.align	4


	//----- nvinfo : EIATTR_CUDA_API_VERSION
	.align		4
        /*0000*/ 	.byte	0x04, 0x37
        /*0002*/ 	.short	(.L_107 - .L_106)
.L_106:
        /*0004*/ 	.word	0x00000082


	//----- nvinfo : EIATTR_KPARAM_INFO
	.align		4
.L_107:
        /*0008*/ 	.byte	0x04, 0x17
        /*000a*/ 	.short	(.L_109 - .L_108)
.L_108:
        /*000c*/ 	.word	0x00000000
        /*0010*/ 	.short	0x0006
        /*0012*/ 	.short	0x0024
        /*0014*/ 	.byte	0x00, 0xf0, 0x11, 0x00


	//----- nvinfo : EIATTR_KPARAM_INFO
	.align		4
.L_109:
        /*0018*/ 	.byte	0x04, 0x17
        /*001a*/ 	.short	(.L_111 - .L_110)
.L_110:
        /*001c*/ 	.word	0x00000000
        /*0020*/ 	.short	0x0005
        /*0022*/ 	.short	0x0020
        /*0024*/ 	.byte	0x00, 0xf0, 0x11, 0x00


	//----- nvinfo : EIATTR_KPARAM_INFO
	.align		4
.L_111:
        /*0028*/ 	.byte	0x04, 0x17
        /*002a*/ 	.short	(.L_113 - .L_112)
.L_112:
        /*002c*/ 	.word	0x00000000
        /*0030*/ 	.short	0x0004
        /*0032*/ 	.short	0x001c
        /*0034*/ 	.byte	0x00, 0xf0, 0x11, 0x00


	//----- nvinfo : EIATTR_KPARAM_INFO
	.align		4
.L_113:
        /*0038*/ 	.byte	0x04, 0x17
        /*003a*/ 	.short	(.L_115 - .L_114)
.L_114:
        /*003c*/ 	.word	0x00000000
        /*0040*/ 	.short	0x0003
        /*0042*/ 	.short	0x0018
        /*0044*/ 	.byte	0x00, 0xf0, 0x11, 0x00


	//----- nvinfo : EIATTR_KPARAM_INFO
	.align		4
.L_115:
        /*0048*/ 	.byte	0x04, 0x17
        /*004a*/ 	.short	(.L_117 - .L_116)
.L_116:
        /*004c*/ 	.word	0x00000000
        /*0050*/ 	.short	0x0002
        /*0052*/ 	.short	0x0010
        /*0054*/ 	.byte	0x00, 0xf5, 0x21, 0x00


	//----- nvinfo : EIATTR_KPARAM_INFO
	.align		4
.L_117:
        /*0058*/ 	.byte	0x04, 0x17
        /*005a*/ 	.short	(.L_119 - .L_118)
.L_118:
        /*005c*/ 	.word	0x00000000
        /*0060*/ 	.short	0x0001
        /*0062*/ 	.short	0x0008
        /*0064*/ 	.byte	0x00, 0xf5, 0x21, 0x00


	//----- nvinfo : EIATTR_KPARAM_INFO
	.align		4
.L_119:
        /*0068*/ 	.byte	0x04, 0x17
        /*006a*/ 	.short	(.L_121 - .L_120)
.L_120:
        /*006c*/ 	.word	0x00000000
        /*0070*/ 	.short	0x0000
        /*0072*/ 	.short	0x0000
        /*0074*/ 	.byte	0x00, 0xf5, 0x21, 0x00


	//----- nvinfo : EIATTR_SPARSE_MMA_MASK
	.align		4
.L_121:
        /*0078*/ 	.byte	0x03, 0x50
        /*007a*/ 	.short	0x0000


	//----- nvinfo : EIATTR_MAXREG_COUNT
	.align		4
        /*007c*/ 	.byte	0x03, 0x1b
        /*007e*/ 	.short	0x00ff


	//----- nvinfo : EIATTR_MERCURY_ISA_VERSION
	.align		4
        /*0080*/ 	.byte	0x03, 0x5f
        /*0082*/ 	.short	0x0101


	//----- nvinfo : EIATTR_VRC_CTA_INIT_COUNT
	.align		4
        /*0084*/ 	.byte	0x02, 0x4a
	.zero		1
	.zero		1


	//----- nvinfo : EIATTR_EXIT_INSTR_OFFSETS
	.align		4
        /*0088*/ 	.byte	0x04, 0x1c
        /*008a*/ 	.short	(.L_123 - .L_122)


	//   ....[0]....
.L_122:
        /*008c*/ 	.word	0x00000c30


	//----- nvinfo : EIATTR_CBANK_PARAM_SIZE
	.align		4
.L_123:
        /*0090*/ 	.byte	0x03, 0x19
        /*0092*/ 	.short	0x0028


	//----- nvinfo : EIATTR_PARAM_CBANK
	.align		4
        /*0094*/ 	.byte	0x04, 0x0a
        /*0096*/ 	.short	(.L_125 - .L_124)
	.align		4
.L_124:
        /*0098*/ 	.word	index@(.nv.constant0._Z10cudaConv2DPfS_S_iiii)
        /*009c*/ 	.short	0x0380
        /*009e*/ 	.short	0x0028


	//----- nvinfo : EIATTR_SW_WAR
	.align		4
.L_125:
        /*00a0*/ 	.byte	0x04, 0x36
        /*00a2*/ 	.short	(.L_127 - .L_126)
.L_126:
        /*00a4*/ 	.word	0x00000008
.L_127:


//--------------------- .nv.callgraph             --------------------------
	.section	.nv.callgraph,"",@"SHT_CUDA_CALLGRAPH"
	.align	4
	.sectionentsize	8
	.align		4
        /*0000*/ 	.word	0x00000000
	.align		4
        /*0004*/ 	.word	0xffffffff
	.align		4
        /*0008*/ 	.word	0x00000000
	.align		4
        /*000c*/ 	.word	0xfffffffe
	.align		4
        /*0010*/ 	.word	0x00000000
	.align		4
        /*0014*/ 	.word	0xfffffffd
	.align		4
        /*0018*/ 	.word	0x00000000
	.align		4
        /*001c*/ 	.word	0xfffffffc


//--------------------- .text._Z18cudaFullyConnectedPfS_S_iiii --------------------------
	.section	.text._Z18cudaFullyConnectedPfS_S_iiii,"ax",@progbits
	.align	128
        .global         _Z18cudaFullyConnectedPfS_S_iiii
        .type           _Z18cudaFullyConnectedPfS_S_iiii,@function
        .size           _Z18cudaFullyConnectedPfS_S_iiii,(.L_x_26 - _Z18cudaFullyConnectedPfS_S_iiii)
        .other          _Z18cudaFullyConnectedPfS_S_iiii,@"STO_CUDA_ENTRY STV_DEFAULT"
_Z18cudaFullyConnectedPfS_S_iiii:
.text._Z18cudaFullyConnectedPfS_S_iiii:
[----:B------:R-:W-:Y:S08]  /*0000*/  LDC R1, c[0x0][0x37c] ;  /* 0x0000df00ff017b82 */ /* 0x000ff00000000800 */
[----:B------:R-:W0:Y:S01]  /*0010*/  LDC R0, c[0x0][0x3a0] ;  /* 0x0000e800ff007b82 */ /* 0x000e220000000800 */
[----:B------:R-:W1:Y:S01]  /*0020*/  LDCU.64 UR8, c[0x0][0x398] ;  /* 0x00007300ff0877ac */ /* 0x000e620008000a00 */
[----:B------:R-:W2:Y:S01]  /*0030*/  S2R R2, SR_TID.X ;  /* 0x0000000000027919 */ /* 0x000ea20000002100 */
[----:B------:R-:W-:Y:S01]  /*0040*/  HFMA2 R24, -RZ, RZ, 0, 0 ;  /* 0x00000000ff187431 */ /* 0x000fe200000001ff */
[----:B------:R-:W3:Y:S01]  /*0050*/  LDCU.64 UR6, c[0x0][0x358] ;  /* 0x00006b00ff0677ac */ /* 0x000ee20008000a00 */
[----:B-1----:R-:W-:-:S06]  /*0060*/  UIMAD UR4, UR9, UR8, URZ ;  /* 0x00000008090472a4 */ /* 0x002fcc000f8e02ff */
[----:B0-----:R-:W-:-:S05]  /*0070*/  IMAD R3, R0, UR4, RZ ;  /* 0x0000000400037c24 */ /* 0x001fca000f8e02ff */
[----:B------:R-:W-:-:S13]  /*0080*/  ISETP.GE.AND P0, PT, R3, 0x1, PT ;  /* 0x000000010300780c */ /* 0x000fda0003f06270 */
[----:B--23--:R-:W-:Y:S05]  /*0090*/  @!P0 BRA `(.L_x_0) ;  /* 0x0000000800c88947 */ /* 0x00cfea0003800000 */
[C---:B------:R-:W-:Y:S02]  /*00a0*/  IADD3 R4, PT, PT, R3.reuse, -0x1, RZ ;  /* 0xffffffff03047810 */ /* 0x040fe40007ffe0ff */
[----:B------:R-:W-:Y:S02]  /*00b0*/  LOP3.LUT R5, R3, 0xf, RZ, 0xc0, !PT ;  /* 0x0000000f03057812 */ /* 0x000fe400078ec0ff */
[----:B------:R-:W-:Y:S02]  /*00c0*/  ISETP.GE.U32.AND P1, PT, R4, 0xf, PT ;  /* 0x0000000f0400780c */ /* 0x000fe40003f26070 */
[----:B------:R-:W-:Y:S02]  /*00d0*/  ISETP.NE.AND P0, PT, R5, RZ, PT ;  /* 0x000000ff0500720c */ /* 0x000fe40003f05270 */
[----:B------:R-:W-:Y:S02]  /*00e0*/  MOV R24, RZ ;  /* 0x000000ff00187202 */ /* 0x000fe40000000f00 */
[----:B------:R-:W-:-:S07]  /*00f0*/  MOV R7, RZ ;  /* 0x000000ff00077202 */ /* 0x000fce0000000f00 */
[----:B------:R-:W-:Y:S05]  /*0100*/  @!P1 BRA `(.L_x_1) ;  /* 0x00000004004c9947 */ /* 0x000fea0003800000 */
[----:B------:R-:W0:Y:S01]  /*0110*/  LDCU.64 UR4, c[0x0][0x380] ;  /* 0x00007000ff0477ac */ /* 0x000e220008000a00 */
[----:B------:R-:W-:Y:S01]  /*0120*/  IMAD R9, R0, UR9, RZ ;  /* 0x0000000900097c24 */ /* 0x000fe2000f8e02ff */
[----:B------:R-:W-:Y:S02]  /*0130*/  LOP3.LUT R7, R3, 0x7ffffff0, RZ, 0xc0, !PT ;  /* 0x7ffffff003077812 */ /* 0x000fe400078ec0ff */
[----:B------:R-:W-:Y:S01]  /*0140*/  MOV R24, RZ ;  /* 0x000000ff00187202 */ /* 0x000fe20000000f00 */
[----:B------:R-:W-:Y:S01]  /*0150*/  IMAD R9, R9, UR8, RZ ;  /* 0x0000000809097c24 */ /* 0x000fe2000f8e02ff */
[----:B------:R-:W-:Y:S02]  /*0160*/  MOV R4, R2 ;  /* 0x0000000200047202 */ /* 0x000fe40000000f00 */
[----:B------:R-:W-:Y:S01]  /*0170*/  IADD3 R6, PT, PT, -R7, RZ, RZ ;  /* 0x000000ff07067210 */ /* 0x000fe20007ffe1ff */
[----:B0-----:R-:W-:-:S04]  /*0180*/  UIADD3 UR4, UP0, UPT, UR4, 0x20, URZ ;  /* 0x0000002004047890 */ /* 0x001fc8000ff1e0ff */
[----:B------:R-:W-:Y:S02]  /*0190*/  UIADD3.X UR5, UPT, UPT, URZ, UR5, URZ, UP0, !UPT ;  /* 0x00000005ff057290 */ /* 0x000fe400087fe4ff */
[----:B------:R-:W-:-:S04]  /*01a0*/  MOV R8, UR4 ;  /* 0x0000000400087c02 */ /* 0x000fc80008000f00 */
[----:B------:R-:W-:-:S07]  /*01b0*/  MOV R13, UR5 ;  /* 0x00000005000d7c02 */ /* 0x000fce0008000f00 */
.L_x_2:
[----:B------:R-:W0:Y:S01]  /*01c0*/  LDC.64 R14, c[0x0][0x388] ;  /* 0x0000e200ff0e7b82 */ /* 0x000e220000000a00 */
[----:B------:R-:W-:-:S05]  /*01d0*/  MOV R12, R8 ;  /* 0x00000008000c7202 */ /* 0x000fca0000000f00 */
[----:B------:R-:W2:Y:S04]  /*01e0*/  LDG.E R8, desc[UR6][R12.64+-0x20] ;  /* 0xffffe0060c087981 */ /* 0x000ea8000c1e1900 */
[----:B------:R-:W3:Y:S04]  /*01f0*/  LDG.E R10, desc[UR6][R12.64+-0x1c] ;  /* 0xffffe4060c0a7981 */ /* 0x000ee8000c1e1900 */
[----:B------:R-:W4:Y:S01]  /*0200*/  LDG.E R19, desc[UR6][R12.64+-0x18] ;  /* 0xffffe8060c137981 */ /* 0x000f22000c1e1900 */
[----:B0-----:R-:W-:-:S05]  /*0210*/  IMAD.WIDE R14, R4, 0x4, R14 ;  /* 0x00000004040e7825 */ /* 0x001fca00078e020e */
[----:B------:R-:W2:Y:S01]  /*0220*/  LDG.E R11, desc[UR6][R14.64] ;  /* 0x000000060e0b7981 */ /* 0x000ea2000c1e1900 */
[----:B------:R-:W-:-:S05]  /*0230*/  IMAD.WIDE.U32 R20, R3, 0x4, R14 ;  /* 0x0000000403147825 */ /* 0x000fca00078e000e */
[----:B------:R-:W3:Y:S01]  /*0240*/  LDG.E R25, desc[UR6][R20.64] ;  /* 0x0000000614197981 */ /* 0x000ee2000c1e1900 */
[----:B------:R-:W-:-:S03]  /*0250*/  IMAD.WIDE.U32 R22, R3, 0x4, R20 ;  /* 0x0000000403167825 */ /* 0x000fc600078e0014 */
[----:B------:R-:W5:Y:S04]  /*0260*/  LDG.E R15, desc[UR6][R12.64+-0x10] ;  /* 0xfffff0060c0f7981 */ /* 0x000f68000c1e1900 */
[----:B------:R0:W4:Y:S01]  /*0270*/  LDG.E R18, desc[UR6][R22.64] ;  /* 0x0000000616127981 */ /* 0x000122000c1e1900 */
[----:B------:R-:W-:-:S03]  /*0280*/  IMAD.WIDE.U32 R16, R3, 0x4, R22 ;  /* 0x0000000403107825 */ /* 0x000fc600078e0016 */
[----:B------:R-:W5:Y:S01]  /*0290*/  LDG.E R21, desc[UR6][R12.64+-0xc] ;  /* 0xfffff4060c157981 */ /* 0x000f62000c1e1900 */
[----:B------:R-:W-:-:S03]  /*02a0*/  IMAD.WIDE.U32 R26, R3, 0x4, R16 ;  /* 0x00000004031a7825 */ /* 0x000fc600078e0010 */
[----:B------:R-:W5:Y:S01]  /*02b0*/  LDG.E R17, desc[UR6][R16.64] ;  /* 0x0000000610117981 */ /* 0x000f62000c1e1900 */
[----:B------:R-:W-:-:S03]  /*02c0*/  IMAD.WIDE.U32 R28, R3, 0x4, R26 ;  /* 0x00000004031c7825 */ /* 0x000fc600078e001a */
[----:B------:R3:W5:Y:S04]  /*02d0*/  LDG.E R14, desc[UR6][R26.64] ;  /* 0x000000061a0e7981 */ /* 0x000768000c1e1900 */
[----:B------:R-:W5:Y:S04]  /*02e0*/  LDG.E R20, desc[UR6][R28.64] ;  /* 0x000000061c147981 */ /* 0x000f68000c1e1900 */
[----:B------:R-:W5:Y:S01]  /*02f0*/  LDG.E R16, desc[UR6][R12.64+-0x14] ;  /* 0xffffec060c107981 */ /* 0x000f62000c1e1900 */
[----:B0-----:R-:W-:-:S03]  /*0300*/  IMAD.WIDE.U32 R22, R3, 0x4, R28 ;  /* 0x0000000403167825 */ /* 0x001fc600078e001c */
[----:B------:R-:W5:Y:S01]  /*0310*/  LDG.E R27, desc[UR6][R12.64+-0x4] ;  /* 0xfffffc060c1b7981 */ /* 0x000f62000c1e1900 */
[----:B--2---:R-:W-:-:S03]  /*0320*/  FFMA R24, R8, R11, R24 ;  /* 0x0000000b08187223 */ /* 0x004fc60000000018 */
[----:B------:R0:W2:Y:S04]  /*0330*/  LDG.E R8, desc[UR6][R22.64] ;  /* 0x0000000616087981 */ /* 0x0000a8000c1e1900 */
[----:B------:R-:W2:Y:S01]  /*0340*/  LDG.E R11, desc[UR6][R12.64+-0x8] ;  /* 0xfffff8060c0b7981 */ /* 0x000ea2000c1e1900 */
[----:B---3--:R-:W-:Y:S01]  /*0350*/  FFMA R26, R10, R25, R24 ;  /* 0x000000190a1a7223 */ /* 0x008fe20000000018 */
[----:B0-----:R-:W-:-:S05]  /*0360*/  IMAD.WIDE.U32 R22, R3, 0x4, R22 ;  /* 0x0000000403167825 */ /* 0x001fca00078e0016 */
[----:B------:R0:W3:Y:S01]  /*0370*/  LDG.E R10, desc[UR6][R22.64] ;  /* 0x00000006160a7981 */ /* 0x0000e2000c1e1900 */
[----:B------:R-:W-:-:S04]  /*0380*/  IMAD.WIDE.U32 R24, R3, 0x4, R22 ;  /* 0x0000000403187825 */ /* 0x000fc800078e0016 */
[----:B----4-:R-:W-:Y:S02]  /*0390*/  FFMA R28, R19, R18, R26 ;  /* 0x00000012131c7223 */ /* 0x010fe4000000001a */
[----:B------:R-:W4:Y:S04]  /*03a0*/  LDG.E R26, desc[UR6][R12.64] ;  /* 0x000000060c1a7981 */ /* 0x000f28000c1e1900 */
[----:B------:R-:W4:Y:S01]  /*03b0*/  LDG.E R29, desc[UR6][R24.64] ;  /* 0x00000006181d7981 */ /* 0x000f22000c1e1900 */
[----:B------:R-:W-:-:S03]  /*03c0*/  IMAD.WIDE.U32 R18, R3, 0x4, R24 ;  /* 0x0000000403127825 */ /* 0x000fc600078e0018 */
[----:B------:R-:W4:Y:S01]  /*03d0*/  LDG.E R25, desc[UR6][R12.64+0x8] ;  /* 0x000008060c197981 */ /* 0x000f22000c1e1900 */
[----:B-----5:R-:W-:Y:S01]  /*03e0*/  FFMA R28, R16, R17, R28 ;  /* 0x00000011101c7223 */ /* 0x020fe2000000001c */
[----:B------:R-:W-:Y:S02]  /*03f0*/  IMAD.WIDE.U32 R16, R3, 0x4, R18 ;  /* 0x0000000403107825 */ /* 0x000fe400078e0012 */
[----:B------:R-:W5:Y:S02]  /*0400*/  LDG.E R18, desc[UR6][R18.64] ;  /* 0x0000000612127981 */ /* 0x000f64000c1e1900 */
[----:B------:R-:W-:Y:S01]  /*0410*/  FFMA R28, R15, R14, R28 ;  /* 0x0000000e0f1c7223 */ /* 0x000fe2000000001c */
[----:B------:R-:W-:-:S04]  /*0420*/  IMAD.WIDE.U32 R14, R3, 0x4, R16 ;  /* 0x00000004030e7825 */ /* 0x000fc800078e0010 */
[----:B0-----:R-:W-:Y:S01]  /*0430*/  FFMA R22, R21, R20, R28 ;  /* 0x0000001415167223 */ /* 0x001fe2000000001c */
[----:B------:R-:W5:Y:S04]  /*0440*/  LDG.E R16, desc[UR6][R16.64] ;  /* 0x0000000610107981 */ /* 0x000f68000c1e1900 */
[----:B------:R-:W5:Y:S01]  /*0450*/  LDG.E R28, desc[UR6][R12.64+0x4] ;  /* 0x000004060c1c7981 */ /* 0x000f62000c1e1900 */
[----:B------:R-:W-:-:S03]  /*0460*/  IMAD.WIDE.U32 R20, R3, 0x4, R14 ;  /* 0x0000000403147825 */ /* 0x000fc600078e000e */
[----:B------:R0:W5:Y:S04]  /*0470*/  LDG.E R24, desc[UR6][R14.64] ;  /* 0x000000060e187981 */ /* 0x000168000c1e1900 */
[----:B------:R-:W5:Y:S01]  /*0480*/  LDG.E R19, desc[UR6][R12.64+0x10] ;  /* 0x000010060c137981 */ /* 0x000f62000c1e1900 */
[----:B--2---:R-:W-:Y:S01]  /*0490*/  FFMA R11, R11, R8, R22 ;  /* 0x000000080b0b7223 */ /* 0x004fe20000000016 */
[----:B------:R-:W-:Y:S02]  /*04a0*/  IMAD.WIDE.U32 R22, R3, 0x4, R20 ;  /* 0x0000000403167825 */ /* 0x000fe400078e0014 */
[----:B------:R-:W2:Y:S04]  /*04b0*/  LDG.E R8, desc[UR6][R12.64+0xc] ;  /* 0x00000c060c087981 */ /* 0x000ea8000c1e1900 */
[----:B------:R-:W2:Y:S01]  /*04c0*/  LDG.E R20, desc[UR6][R20.64] ;  /* 0x0000000614147981 */ /* 0x000ea2000c1e1900 */
[----:B---3--:R-:W-:Y:S01]  /*04d0*/  FFMA R27, R27, R10, R11 ;  /* 0x0000000a1b1b7223 */ /* 0x008fe2000000000b */
[----:B------:R-:W-:-:S02]  /*04e0*/  IMAD.WIDE.U32 R10, R3, 0x4, R22 ;  /* 0x00000004030a7825 */ /* 0x000fc400078e0016 */
[----:B------:R-:W3:Y:S04]  /*04f0*/  LDG.E R22, desc[UR6][R22.64] ;  /* 0x0000000616167981 */ /* 0x000ee8000c1e1900 */
[----:B------:R1:W3:Y:S01]  /*0500*/  LDG.E R21, desc[UR6][R12.64+0x1c] ;  /* 0x00001c060c157981 */ /* 0x0002e2000c1e1900 */
[----:B----4-:R-:W-:Y:S01]  /*0510*/  FFMA R29, R26, R29, R27 ;  /* 0x0000001d1a1d7223 */ /* 0x010fe2000000001b */
[----:B0-----:R-:W-:Y:S02]  /*0520*/  IMAD.WIDE.U32 R14, R3, 0x4, R10 ;  /* 0x00000004030e7825 */ /* 0x001fe400078e000a */
[----:B------:R-:W3:Y:S04]  /*0530*/  LDG.E R27, desc[UR6][R12.64+0x14] ;  /* 0x000014060c1b7981 */ /* 0x000ee8000c1e1900 */
[----:B------:R-:W4:Y:S04]  /*0540*/  LDG.E R17, desc[UR6][R10.64] ;  /* 0x000000060a117981 */ /* 0x000f28000c1e1900 */
[----:B------:R-:W4:Y:S04]  /*0550*/  LDG.E R26, desc[UR6][R12.64+0x18] ;  /* 0x000018060c1a7981 */ /* 0x000f28000c1e1900 */
[----:B------:R-:W4:Y:S01]  /*0560*/  LDG.E R14, desc[UR6][R14.64] ;  /* 0x000000060e0e7981 */ /* 0x000f22000c1e1900 */
[----:B------:R-:W-:Y:S01]  /*0570*/  IADD3 R6, PT, PT, R6, 0x10, RZ ;  /* 0x0000001006067810 */ /* 0x000fe20007ffe0ff */
[----:B-----5:R-:W-:-:S04]  /*0580*/  FFMA R18, R28, R18, R29 ;  /* 0x000000121c127223 */ /* 0x020fc8000000001d */
[----:B------:R-:W-:Y:S01]  /*0590*/  FFMA R25, R25, R16, R18 ;  /* 0x0000001019197223 */ /* 0x000fe20000000012 */
[----:B------:R-:W-:Y:S02]  /*05a0*/  ISETP.NE.AND P1, PT, R6, RZ, PT ;  /* 0x000000ff0600720c */ /* 0x000fe40003f25270 */
[----:B------:R-:W-:Y:S01]  /*05b0*/  LEA R4, R9, R4, 0x4 ;  /* 0x0000000409047211 */ /* 0x000fe200078e20ff */
[----:B--2---:R-:W-:-:S04]  /*05c0*/  FFMA R8, R8, R24, R25 ;  /* 0x0000001808087223 */ /* 0x004fc80000000019 */
[----:B------:R-:W-:-:S04]  /*05d0*/  FFMA R8, R19, R20, R8 ;  /* 0x0000001413087223 */ /* 0x000fc80000000008 */
[----:B---3--:R-:W-:Y:S01]  /*05e0*/  FFMA R27, R27, R22, R8 ;  /* 0x000000161b1b7223 */ /* 0x008fe20000000008 */
[----:B------:R-:W-:-:S03]  /*05f0*/  IADD3 R8, P2, PT, R12, 0x40, RZ ;  /* 0x000000400c087810 */ /* 0x000fc60007f5e0ff */
[----:B----4-:R-:W-:Y:S01]  /*0600*/  FFMA R26, R26, R17, R27 ;  /* 0x000000111a1a7223 */ /* 0x010fe2000000001b */
[----:B-1----:R-:W-:-:S03]  /*0610*/  IADD3.X R13, PT, PT, RZ, R13, RZ, P2, !PT ;  /* 0x0000000dff0d7210 */ /* 0x002fc600017fe4ff */
[----:B------:R-:W-:Y:S01]  /*0620*/  FFMA R24, R21, R14, R26 ;  /* 0x0000000e15187223 */ /* 0x000fe2000000001a */
[----:B------:R-:W-:Y:S06]  /*0630*/  @P1 BRA `(.L_x_2) ;  /* 0xfffffff800e01947 */ /* 0x000fec000383ffff */
.L_x_1:
[----:B------:R-:W-:Y:S05]  /*0640*/  @!P0 BRA `(.L_x_0) ;  /* 0x00000004005c8947 */ /* 0x000fea0003800000 */
[----:B------:R-:W-:Y:S02]  /*0650*/  ISETP.GE.U32.AND P0, PT, R5, 0x8, PT ;  /* 0x000000080500780c */ /* 0x000fe40003f06070 */
[----:B------:R-:W-:-:S04]  /*0660*/  LOP3.LUT R22, R3, 0x7, RZ, 0xc0, !PT ;  /* 0x0000000703167812 */ /* 0x000fc800078ec0ff */
[----:B------:R-:W-:-:S07]  /*0670*/  ISETP.NE.AND P1, PT, R22, RZ, PT ;  /* 0x000000ff1600720c */ /* 0x000fce0003f25270 */
[----:B------:R-:W-:Y:S06]  /*0680*/  @!P0 BRA `(.L_x_3) ;  /* 0x0000000000948947 */ /* 0x000fec0003800000 */
[----:B------:R-:W0:Y:S01]  /*0690*/  LDC.64 R14, c[0x0][0x388] ;  /* 0x0000e200ff0e7b82 */ /* 0x000e220000000a00 */
[----:B------:R-:W-:-:S07]  /*06a0*/  IMAD R9, R3, R7, R2 ;  /* 0x0000000703097224 */ /* 0x000fce00078e0202 */
[----:B------:R-:W1:Y:S01]  /*06b0*/  LDC.64 R4, c[0x0][0x380] ;  /* 0x0000e000ff047b82 */ /* 0x000e620000000a00 */
[----:B0-----:R-:W-:-:S05]  /*06c0*/  IMAD.WIDE R14, R9, 0x4, R14 ;  /* 0x00000004090e7825 */ /* 0x001fca00078e020e */
[----:B------:R0:W2:Y:S01]  /*06d0*/  LDG.E R19, desc[UR6][R14.64] ;  /* 0x000000060e137981 */ /* 0x0000a2000c1e1900 */
[----:B------:R-:W-:-:S04]  /*06e0*/  IMAD.WIDE.U32 R16, R3, 0x4, R14 ;  /* 0x0000000403107825 */ /* 0x000fc800078e000e */
[----:B-1----:R-:W-:Y:S01]  /*06f0*/  IMAD.WIDE.U32 R4, R7, 0x4, R4 ;  /* 0x0000000407047825 */ /* 0x002fe200078e0004 */
[----:B------:R1:W3:Y:S03]  /*0700*/  LDG.E R6, desc[UR6][R16.64] ;  /* 0x0000000610067981 */ /* 0x0002e6000c1e1900 */
[C---:B------:R-:W-:Y:S01]  /*0710*/  IMAD.WIDE.U32 R26, R3.reuse, 0x4, R16 ;  /* 0x00000004031a7825 */ /* 0x040fe200078e0010 */
[----:B------:R-:W2:Y:S04]  /*0720*/  LDG.E R21, desc[UR6][R4.64] ;  /* 0x0000000604157981 */ /* 0x000ea8000c1e1900 */
[----:B------:R-:W3:Y:S01]  /*0730*/  LDG.E R23, desc[UR6][R4.64+0x4] ;  /* 0x0000040604177981 */ /* 0x000ee2000c1e1900 */
[----:B------:R-:W-:-:S03]  /*0740*/  IMAD.WIDE.U32 R10, R3, 0x4, R26 ;  /* 0x00000004030a7825 */ /* 0x000fc600078e001a */
[----:B------:R-:W4:Y:S01]  /*0750*/  LDG.E R25, desc[UR6][R26.64] ;  /* 0x000000061a197981 */ /* 0x000f22000c1e1900 */
[----:B------:R-:W-:-:S03]  /*0760*/  IMAD.WIDE.U32 R12, R3, 0x4, R10 ;  /* 0x00000004030c7825 */ /* 0x000fc600078e000a */
[----:B------:R-:W4:Y:S04]  /*0770*/  LDG.E R18, desc[UR6][R4.64+0x8] ;  /* 0x0000080604127981 */ /* 0x000f28000c1e1900 */
[----:B------:R-:W5:Y:S01]  /*0780*/  LDG.E R11, desc[UR6][R10.64] ;  /* 0x000000060a0b7981 */ /* 0x000f62000c1e1900 */
[----:B------:R-:W-:-:S03]  /*0790*/  IMAD.WIDE.U32 R8, R3, 0x4, R12 ;  /* 0x0000000403087825 */ /* 0x000fc600078e000c */
[----:B------:R-:W5:Y:S01]  /*07a0*/  LDG.E R20, desc[UR6][R4.64+0xc] ;  /* 0x00000c0604147981 */ /* 0x000f62000c1e1900 */
[----:B0-----:R-:W-:-:S03]  /*07b0*/  IMAD.WIDE.U32 R14, R3, 0x4, R8 ;  /* 0x00000004030e7825 */ /* 0x001fc600078e0008 */
[----:B------:R-:W5:Y:S04]  /*07c0*/  LDG.E R13, desc[UR6][R12.64] ;  /* 0x000000060c0d7981 */ /* 0x000f68000c1e1900 */
[----:B------:R-:W5:Y:S01]  /*07d0*/  LDG.E R28, desc[UR6][R4.64+0x10] ;  /* 0x00001006041c7981 */ /* 0x000f62000c1e1900 */
[----:B-1----:R-:W-:-:S03]  /*07e0*/  IMAD.WIDE.U32 R16, R3, 0x4, R14 ;  /* 0x0000000403107825 */ /* 0x002fc600078e000e */
[----:B------:R-:W5:Y:S04]  /*07f0*/  LDG.E R8, desc[UR6][R8.64] ;  /* 0x0000000608087981 */ /* 0x000f68000c1e1900 */
[----:B------:R-:W5:Y:S04]  /*0800*/  LDG.E R29, desc[UR6][R4.64+0x14] ;  /* 0x00001406041d7981 */ /* 0x000f68000c1e1900 */
[----:B------:R-:W5:Y:S04]  /*0810*/  LDG.E R15, desc[UR6][R14.64] ;  /* 0x000000060e0f7981 */ /* 0x000f68000c1e1900 */
[----:B------:R-:W5:Y:S04]  /*0820*/  LDG.E R26, desc[UR6][R4.64+0x18] ;  /* 0x00001806041a7981 */ /* 0x000f68000c1e1900 */
[----:B------:R-:W5:Y:S04]  /*0830*/  LDG.E R16, desc[UR6][R16.64] ;  /* 0x0000000610107981 */ /* 0x000f68000c1e1900 */
[----:B------:R-:W5:Y:S01]  /*0840*/  LDG.E R10, desc[UR6][R4.64+0x1c] ;  /* 0x00001c06040a7981 */ /* 0x000f62000c1e1900 */
[----:B------:R-:W-:Y:S01]  /*0850*/  IADD3 R7, PT, PT, R7, 0x8, RZ ;  /* 0x0000000807077810 */ /* 0x000fe20007ffe0ff */
[----:B--2---:R-:W-:-:S04]  /*0860*/  FFMA R24, R21, R19, R24 ;  /* 0x0000001315187223 */ /* 0x004fc80000000018 */
[----:B---3--:R-:W-:-:S04]  /*0870*/  FFMA R23, R23, R6, R24 ;  /* 0x0000000617177223 */ /* 0x008fc80000000018 */
[----:B----4-:R-:W-:-:S04]  /*0880*/  FFMA R23, R18, R25, R23 ;  /* 0x0000001912177223 */ /* 0x010fc80000000017 */
[----:B-----5:R-:W-:-:S04]  /*0890*/  FFMA R11, R20, R11, R23 ;  /* 0x0000000b140b7223 */ /* 0x020fc80000000017 */
[----:B------:R-:W-:-:S04]  /*08a0*/  FFMA R28, R28, R13, R11 ;  /* 0x0000000d1c1c7223 */ /* 0x000fc8000000000b */
[----:B------:R-:W-:-:S04]  /*08b0*/  FFMA R29, R29, R8, R28 ;  /* 0x000000081d1d7223 */ /* 0x000fc8000000001c */
[----:B------:R-:W-:-:S04]  /*08c0*/  FFMA R29, R26, R15, R29 ;  /* 0x0000000f1a1d7223 */ /* 0x000fc8000000001d */
[----:B------:R-:W-:-:S07]  /*08d0*/  FFMA R24, R10, R16, R29 ;  /* 0x000000100a187223 */ /* 0x000fce000000001d */
.L_x_3:
        /* <DEDUP_REMOVED lines=8> */
[----:B0-----:R-:W-:-:S04]  /*0960*/  IMAD.WIDE R12, R13, 0x4, R10 ;  /* 0x000000040d0c7825 */ /* 0x001fc800078e020a */
[----:B------:R-:W-:Y:S02]  /*0970*/  IMAD.WIDE.U32 R14, R3, 0x4, R12 ;  /* 0x00000004030e7825 */ /* 0x000fe400078e000c */
[----:B------:R-:W2:Y:S02]  /*0980*/  LDG.E R12, desc[UR6][R12.64] ;  /* 0x000000060c0c7981 */ /* 0x000ea4000c1e1900 */
[----:B-1----:R-:W-:-:S04]  /*0990*/  IMAD.WIDE.U32 R8, R7, 0x4, R8 ;  /* 0x0000000407087825 */ /* 0x002fc800078e0008 */
[C---:B------:R-:W-:Y:S01]  /*09a0*/  IMAD.WIDE.U32 R16, R3.reuse, 0x4, R14 ;  /* 0x0000000403107825 */ /* 0x040fe200078e000e */
[----:B------:R-:W2:Y:S04]  /*09b0*/  LDG.E R5, desc[UR6][R8.64] ;  /* 0x0000000608057981 */ /* 0x000ea8000c1e1900 */
[----:B------:R-:W3:Y:S01]  /*09c0*/  LDG.E R14, desc[UR6][R14.64] ;  /* 0x000000060e0e7981 */ /* 0x000ee2000c1e1900 */
[----:B------:R-:W-:-:S03]  /*09d0*/  IMAD.WIDE.U32 R10, R3, 0x4, R16 ;  /* 0x00000004030a7825 */ /* 0x000fc600078e0010 */
[----:B------:R-:W3:Y:S04]  /*09e0*/  LDG.E R6, desc[UR6][R8.64+0x4] ;  /* 0x0000040608067981 */ /* 0x000ee8000c1e1900 */
[----:B------:R-:W4:Y:S04]  /*09f0*/  LDG.E R16, desc[UR6][R16.64] ;  /* 0x0000000610107981 */ /* 0x000f28000c1e1900 */
[----:B------:R-:W4:Y:S04]  /*0a00*/  LDG.E R18, desc[UR6][R8.64+0x8] ;  /* 0x0000080608127981 */ /* 0x000f28000c1e1900 */
[----:B------:R-:W5:Y:S04]  /*0a10*/  LDG.E R10, desc[UR6][R10.64] ;  /* 0x000000060a0a7981 */ /* 0x000f68000c1e1900 */
[----:B------:R-:W5:Y:S01]  /*0a20*/  LDG.E R20, desc[UR6][R8.64+0xc] ;  /* 0x00000c0608147981 */ /* 0x000f62000c1e1900 */
[----:B------:R-:W-:Y:S01]  /*0a30*/  IADD3 R7, PT, PT, R7, 0x4, RZ ;  /* 0x0000000407077810 */ /* 0x000fe20007ffe0ff */
[----:B--2---:R-:W-:-:S04]  /*0a40*/  FFMA R5, R5, R12, R24 ;  /* 0x0000000c05057223 */ /* 0x004fc80000000018 */
[----:B---3--:R-:W-:-:S04]  /*0a50*/  FFMA R5, R6, R14, R5 ;  /* 0x0000000e06057223 */ /* 0x008fc80000000005 */
[----:B----4-:R-:W-:-:S04]  /*0a60*/  FFMA R5, R18, R16, R5 ;  /* 0x0000001012057223 */ /* 0x010fc80000000005 */
[----:B-----5:R-:W-:-:S07]  /*0a70*/  FFMA R24, R20, R10, R5 ;  /* 0x0000000a14187223 */ /* 0x020fce0000000005 */
.L_x_4:
[----:B------:R-:W-:Y:S05]  /*0a80*/  @!P1 BRA `(.L_x_0) ;  /* 0x00000000004c9947 */ /* 0x000fea0003800000 */
[----:B------:R-:W0:Y:S01]  /*0a90*/  LDC.64 R10, c[0x0][0x380] ;  /* 0x0000e000ff0a7b82 */ /* 0x000e220000000a00 */
[----:B------:R-:W-:-:S04]  /*0aa0*/  IMAD R0, R7, R0, RZ ;  /* 0x0000000007007224 */ /* 0x000fc800078e02ff */
[----:B------:R-:W-:-:S03]  /*0ab0*/  IMAD R5, R0, UR9, RZ ;  /* 0x0000000900057c24 */ /* 0x000fc6000f8e02ff */
[----:B------:R-:W1:Y:S01]  /*0ac0*/  LDC.64 R8, c[0x0][0x388] ;  /* 0x0000e200ff087b82 */ /* 0x000e620000000a00 */
[----:B------:R-:W-:Y:S02]  /*0ad0*/  IMAD R0, R5, UR8, R2 ;  /* 0x0000000805007c24 */ /* 0x000fe4000f8e0202 */
[----:B0-----:R-:W-:Y:S01]  /*0ae0*/  IMAD.WIDE.U32 R6, R7, 0x4, R10 ;  /* 0x0000000407067825 */ /* 0x001fe200078e000a */
[----:B------:R-:W-:-:S04]  /*0af0*/  IADD3 R10, PT, PT, -R4, RZ, RZ ;  /* 0x000000ff040a7210 */ /* 0x000fc80007ffe1ff */
[----:B------:R-:W-:-:S07]  /*0b00*/  MOV R11, R7 ;  /* 0x00000007000b7202 */ /* 0x000fce0000000f00 */
.L_x_5:
[----:B-1----:R-:W-:Y:S01]  /*0b10*/  IMAD.WIDE R4, R0, 0x4, R8 ;  /* 0x0000000400047825 */ /* 0x002fe200078e0208 */
[----:B------:R-:W-:-:S05]  /*0b20*/  MOV R7, R11 ;  /* 0x0000000b00077202 */ /* 0x000fca0000000f00 */
[----:B------:R-:W2:Y:S04]  /*0b30*/  LDG.E R4, desc[UR6][R4.64] ;  /* 0x0000000604047981 */ /* 0x000ea8000c1e1900 */
[----:B------:R0:W2:Y:S01]  /*0b40*/  LDG.E R7, desc[UR6][R6.64] ;  /* 0x0000000606077981 */ /* 0x0000a2000c1e1900 */
[----:B------:R-:W-:-:S04]  /*0b50*/  IADD3 R10, PT, PT, R10, 0x1, RZ ;  /* 0x000000010a0a7810 */ /* 0x000fc80007ffe0ff */
[----:B------:R-:W-:Y:S02]  /*0b60*/  ISETP.NE.AND P0, PT, R10, RZ, PT ;  /* 0x000000ff0a00720c */ /* 0x000fe40003f05270 */
[----:B0-----:R-:W-:Y:S02]  /*0b70*/  IADD3 R6, P1, PT, R6, 0x4, RZ ;  /* 0x0000000406067810 */ /* 0x001fe40007f3e0ff */
[----:B------:R-:W-:Y:S02]  /*0b80*/  IADD3 R0, PT, PT, R3, R0, RZ ;  /* 0x0000000003007210 */ /* 0x000fe40007ffe0ff */
[----:B------:R-:W-:Y:S01]  /*0b90*/  IADD3.X R11, PT, PT, RZ, R11, RZ, P1, !PT ;  /* 0x0000000bff0b7210 */ /* 0x000fe20000ffe4ff */
[----:B--2---:R-:W-:-:S06]  /*0ba0*/  FFMA R24, R7, R4, R24 ;  /* 0x0000000407187223 */ /* 0x004fcc0000000018 */
[----:B------:R-:W-:Y:S05]  /*0bb0*/  @P0 BRA `(.L_x_5) ;  /* 0xfffffffc00d40947 */ /* 0x000fea000383ffff */
.L_x_0:
[----:B------:R-:W0:Y:S02]  /*0bc0*/  LDC R0, c[0x0][0x3a4] ;  /* 0x0000e900ff007b82 */ /* 0x000e240000000800 */
[----:B0-----:R-:W-:-:S13]  /*0bd0*/  ISETP.NE.AND P0, PT, R0, 0x2, PT ;  /* 0x000000020000780c */ /* 0x001fda0003f05270 */
[----:B------:R-:W-:Y:S05]  /*0be0*/  @!P0 BRA `(.L_x_6) ;  /* 0x00000000005c8947 */ /* 0x000fea0003800000 */
[----:B------:R-:W-:-:S13]  /*0bf0*/  ISETP.NE.AND P0, PT, R0, 0x1, PT ;  /* 0x000000010000780c */ /* 0x000fda0003f05270 */
[----:B------:R-:W-:Y:S05]  /*0c00*/  @P0 EXIT ;  /* 0x000000000000094d */ /* 0x000fea0003800000 */
[C---:B------:R-:W-:Y:S01]  /*0c10*/  FMUL R0, |R24|.reuse, 2.8853900432586669922 ;  /* 0x4038aa3b18007820 */ /* 0x040fe20000400200 */
[----:B------:R-:W0:Y:S01]  /*0c20*/  LDC.64 R4, c[0x0][0x390] ;  /* 0x0000e400ff047b82 */ /* 0x000e220000000a00 */
[----:B------:R-:W-:Y:S01]  /*0c30*/  MOV R8, 0x3c80f082 ;  /* 0x3c80f08200087802 */ /* 0x000fe20000000f00 */
[----:B------:R-:W-:Y:S02]  /*0c40*/  HFMA2 R6, -RZ, RZ, 1.875, 0 ;  /* 0x3f800000ff067431 */ /* 0x000fe400000001ff */
[C---:B------:R-:W-:Y:S01]  /*0c50*/  FMUL R9, R24.reuse, R24 ;  /* 0x0000001818097220 */ /* 0x040fe20000400000 */
[C---:B------:R-:W-:Y:S01]  /*0c60*/  FSETP.GE.AND P1, PT, |R24|.reuse, 0.60000002384185791016, PT ;  /* 0x3f19999a1800780b */ /* 0x040fe20003f26200 */
[----:B------:R-:W1:Y:S01]  /*0c70*/  MUFU.EX2 R0, R0 ;  /* 0x0000000000007308 */ /* 0x000e620000000800 */
[----:B------:R-:W-:Y:S01]  /*0c80*/  FSETP.GE.AND P0, PT, |R24|, 9.010913848876953125, PT ;  /* 0x41102cb41800780b */ /* 0x000fe20003f06200 */
[----:B------:R-:W-:Y:S01]  /*0c90*/  FFMA R8, R9, R8, -0.052303962409496307373 ;  /* 0xbd563cae09087423 */ /* 0x000fe20000000008 */
[----:B-1----:R-:W-:-:S03]  /*0ca0*/  FADD R3, R0, 1 ;  /* 0x3f80000000037421 */ /* 0x002fc60000000000 */
[----:B------:R-:W-:-:S04]  /*0cb0*/  FFMA R0, R9, R8, 0.1331529766321182251 ;  /* 0x3e08594109007423 */ /* 0x000fc80000000008 */
[C---:B------:R-:W-:Y:S01]  /*0cc0*/  FFMA R0, R9.reuse, R0, -0.33332768082618713379 ;  /* 0xbeaaa9ed09007423 */ /* 0x040fe20000000000 */
[----:B------:R-:W1:Y:S03]  /*0cd0*/  MUFU.RCP R3, R3 ;  /* 0x0000000300037308 */ /* 0x000e660000001000 */
[----:B------:R-:W-:Y:S01]  /*0ce0*/  FFMA R9, R9, R0, RZ ;  /* 0x0000000009097223 */ /* 0x000fe200000000ff */
[----:B-1----:R-:W-:Y:S01]  /*0cf0*/  FFMA R6, R3, -2, R6 ;  /* 0xc000000003067823 */ /* 0x002fe20000000006 */
[----:B0-----:R-:W-:-:S04]  /*0d00*/  IMAD.WIDE.U32 R2, R2, 0x4, R4 ;  /* 0x0000000402027825 */ /* 0x001fc800078e0004 */
[----:B------:R-:W-:-:S04]  /*0d10*/  FSEL R7, R6, 1, !P0 ;  /* 0x3f80000006077808 */ /* 0x000fc80004000000 */
[--C-:B------:R-:W-:Y:S01]  /*0d20*/  LOP3.LUT R7, R7, 0x80000000, R24.reuse, 0xb8, !PT ;  /* 0x8000000007077812 */ /* 0x100fe200078eb818 */
[----:B------:R-:W-:-:S05]  /*0d30*/  @!P1 FFMA R7, R9, R24, R24 ;  /* 0x0000001809079223 */ /* 0x000fca0000000018 */
[----:B------:R-:W-:Y:S01]  /*0d40*/  STG.E desc[UR6][R2.64], R7 ;  /* 0x0000000702007986 */ /* 0x000fe2000c101906 */
[----:B------:R-:W-:Y:S05]  /*0d50*/  EXIT ;  /* 0x000000000000794d */ /* 0x000fea0003800000 */
.L_x_6:
[----:B------:R-:W0:Y:S02]  /*0d60*/  LDC.64 R4, c[0x0][0x390] ;  /* 0x0000e400ff047b82 */ /* 0x000e240000000a00 */
[----:B0-----:R-:W-:-:S05]  /*0d70*/  IMAD.WIDE.U32 R4, R2, 0x4, R4 ;  /* 0x0000000402047825 */ /* 0x001fca00078e0004 */
[----:B------:R-:W-:Y:S01]  /*0d80*/  STG.E desc[UR6][R4.64], R24 ;  /* 0x0000001804007986 */ /* 0x000fe2000c101906 */
[----:B------:R-:W-:Y:S05]  /*0d90*/  EXIT ;  /* 0x000000000000794d */ /* 0x000fea0003800000 */
.L_x_7:
[----:B------:R-:W-:-:S00]  /*0da0*/  BRA `(.L_x_7) ;  /* 0xfffffffc00fc7947 */ /* 0x000fc0000383ffff */
[----:B------:R-:W-:-:S00]  /*0db0*/  NOP ;  /* 0x0000000000007918 */ /* 0x000fc00000000000 */
        /* <DEDUP_REMOVED lines=12> */
.L_x_26:


//--------------------- .text._Z12cudaMeanPoolPfS_iii --------------------------
	.section	.text._Z12cudaMeanPoolPfS_iii,"ax",@progbits
	.align	128
        .global         _Z12cudaMeanPoolPfS_iii
        .type           _Z12cudaMeanPoolPfS_iii,@function
        .size           _Z12cudaMeanPoolPfS_iii,(.L_x_27 - _Z12cudaMeanPoolPfS_iii)
        .other          _Z12cudaMeanPoolPfS_iii,@"STO_CUDA_ENTRY STV_DEFAULT"
_Z12cudaMeanPoolPfS_iii:
.text._Z12cudaMeanPoolPfS_iii:
[----:B------:R-:W-:Y:S01]  /*0000*/  LDC R1, c[0x0][0x37c] ;  /* 0x0000df00ff017b82 */ /* 0x000fe20000000800 */
[----:B------:R-:W0:Y:S07]  /*0010*/  S2R R10, SR_TID.X ;  /* 0x00000000000a7919 */ /* 0x000e2e0000002100 */
[----:B------:R-:W0:Y:S01]  /*0020*/  S2UR UR6, SR_CTAID.X ;  /* 0x00000000000679c3 */ /* 0x000e220000002500 */
[----:B------:R-:W1:Y:S01]  /*0030*/  LDCU.64 UR4, c[0x0][0x358] ;  /* 0x00006b00ff0477ac */ /* 0x000e620008000a00 */
[----:B------:R-:W2:Y:S06]  /*0040*/  S2R R12, SR_TID.Y ;  /* 0x00000000000c7919 */ /* 0x000eac0000002200 */
[----:B------:R-:W0:Y:S08]  /*0050*/  LDC.64 R8, c[0x0][0x390] ;  /* 0x0000e400ff087b82 */ /* 0x000e300000000a00 */
[----:B------:R-:W3:Y:S01]  /*0060*/  LDC.64 R4, c[0x0][0x380] ;  /* 0x0000e000ff047b82 */ /* 0x000ee20000000a00 */
[----:B0-----:R-:W-:-:S04]  /*0070*/  IMAD R3, R9, UR6, R10 ;  /* 0x0000000609037c24 */ /* 0x001fc8000f8e020a */
[----:B--2---:R-:W-:-:S04]  /*0080*/  IMAD R3, R3, R8, R12 ;  /* 0x0000000803037224 */ /* 0x004fc800078e020c */
[----:B---3--:R-:W-:Y:S02]  /*0090*/  IMAD.WIDE R4, R3, 0x4, R4 ;  /* 0x0000000403047825 */ /* 0x008fe400078e0204 */
[----:B------:R-:W0:Y:S03]  /*00a0*/  LDC.64 R2, c[0x0][0x388] ;  /* 0x0000e200ff027b82 */ /* 0x000e260000000a00 */
[----:B-1----:R-:W2:Y:S01]  /*00b0*/  LDG.E R0, desc[UR4][R4.64] ;  /* 0x0000000404007981 */ /* 0x002ea2000c1e1900 */
[----:B------:R-:W-:-:S03]  /*00c0*/  IMAD.WIDE R6, R8, 0x4, R4 ;  /* 0x0000000408067825 */ /* 0x000fc600078e0204 */
[----:B------:R-:W3:Y:S04]  /*00d0*/  LDG.E R9, desc[UR4][R4.64+0x4] ;  /* 0x0000040404097981 */ /* 0x000ee8000c1e1900 */
[----:B------:R-:W4:Y:S04]  /*00e0*/  LDG.E R11, desc[UR4][R6.64] ;  /* 0x00000004060b7981 */ /* 0x000f28000c1e1900 */
[----:B------:R-:W5:Y:S01]  /*00f0*/  LDG.E R13, desc[UR4][R6.64+0x4] ;  /* 0x00000404060d7981 */ /* 0x000f62000c1e1900 */
[----:B------:R-:W-:-:S04]  /*0100*/  LEA.HI R8, R8, R8, RZ, 0x1 ;  /* 0x0000000808087211 */ /* 0x000fc800078f08ff */
[----:B------:R-:W-:Y:S01]  /*0110*/  SHF.R.S32.HI R8, RZ, 0x1, R8 ;  /* 0x00000001ff087819 */ /* 0x000fe20000011408 */
[----:B--2---:R-:W-:-:S04]  /*0120*/  FADD R0, RZ, R0 ;  /* 0x00000000ff007221 */ /* 0x004fc80000000000 */
[----:B---3--:R-:W-:Y:S01]  /*0130*/  FADD R0, R0, R9 ;  /* 0x0000000900007221 */ /* 0x008fe20000000000 */
[----:B------:R-:W-:-:S03]  /*0140*/  IMAD R9, R8, UR6, R10 ;  /* 0x0000000608097c24 */ /* 0x000fc6000f8e020a */
[----:B----4-:R-:W-:Y:S01]  /*0150*/  FADD R0, R0, R11 ;  /* 0x0000000b00007221 */ /* 0x010fe20000000000 */
[----:B------:R-:W-:-:S03]  /*0160*/  IMAD R9, R8, R9, R12 ;  /* 0x0000000908097224 */ /* 0x000fc600078e020c */
[----:B-----5:R-:W-:Y:S01]  /*0170*/  FADD R0, R0, R13 ;  /* 0x0000000d00007221 */ /* 0x020fe20000000000 */
[----:B0-----:R-:W-:-:S04]  /*0180*/  IMAD.WIDE R2, R9, 0x4, R2 ;  /* 0x0000000409027825 */ /* 0x001fc800078e0202 */
[----:B------:R-:W-:-:S05]  /*0190*/  FMUL R5, R0, 0.25 ;  /* 0x3e80000000057820 */ /* 0x000fca0000400000 */
[----:B------:R-:W-:Y:S01]  /*01a0*/  STG.E desc[UR4][R2.64], R5 ;  /* 0x0000000502007986 */ /* 0x000fe2000c101904 */
[----:B------:R-:W-:Y:S05]  /*01b0*/  EXIT ;  /* 0x000000000000794d */ /* 0x000fea0003800000 */
.L_x_8:
        /* <DEDUP_REMOVED lines=12> */
.L_x_27:


//--------------------- .text._Z11cudaCombinePfS_S_ --------------------------
	.section	.text._Z11cudaCombinePfS_S_,"ax",@progbits
	.align	128
        .global         _Z11cudaCombinePfS_S_
        .type           _Z11cudaCombinePfS_S_,@function
        .size           _Z11cudaCombinePfS_S_,(.L_x_28 - _Z11cudaCombinePfS_S_)
        .other          _Z11cudaCombinePfS_S_,@"STO_CUDA_ENTRY STV_DEFAULT"
_Z11cudaCombinePfS_S_:
.text._Z11cudaCombinePfS_S_:
[----:B------:R-:W-:Y:S01]  /*0000*/  LDC R1, c[0x0][0x37c] ;  /* 0x0000df00ff017b82 */ /* 0x000fe20000000800 */
[----:B------:R-:W0:Y:S07]  /*0010*/  S2R R0, SR_TID.Y ;  /* 0x0000000000007919 */ /* 0x000e2e0000002200 */
[----:B------:R-:W1:Y:S01]  /*0020*/  LDC.64 R6, c[0x0][0x390] ;  /* 0x0000e400ff067b82 */ /* 0x000e620000000a00 */
[----:B------:R-:W2:Y:S01]  /*0030*/  LDCU.64 UR4, c[0x0][0x358] ;  /* 0x00006b00ff0477ac */ /* 0x000ea20008000a00 */
[----:B------:R-:W0:Y:S01]  /*0040*/  S2R R3, SR_CTAID.X ;  /* 0x0000000000037919 */ /* 0x000e220000002500 */
[----:B------:R-:W3:Y:S05]  /*0050*/  S2R R9, SR_TID.X ;  /* 0x0000000000097919 */ /* 0x000eea0000002100 */
[----:B------:R-:W4:Y:S01]  /*0060*/  LDC.64 R4, c[0x0][0x380] ;  /* 0x0000e000ff047b82 */ /* 0x000f220000000a00 */
[----:B0-----:R-:W-:-:S02]  /*0070*/  IMAD R0, R3, 0x64, R0 ;  /* 0x0000006403007824 */ /* 0x001fc400078e0200 */
[----:B-1----:R-:W-:-:S05]  /*0080*/  IMAD.WIDE.U32 R6, R3, 0x4, R6 ;  /* 0x0000000403067825 */ /* 0x002fca00078e0006 */
[----:B------:R-:W0:Y:S01]  /*0090*/  LDC.64 R2, c[0x0][0x388] ;  /* 0x0000e200ff027b82 */ /* 0x000e220000000a00 */
[----:B---3--:R-:W-:Y:S01]  /*00a0*/  IMAD R9, R9, 0xa, R0 ;  /* 0x0000000a09097824 */ /* 0x008fe200078e0200 */
[----:B--2---:R-:W2:Y:S03]  /*00b0*/  LDG.E R11, desc[UR4][R6.64] ;  /* 0x00000004060b7981 */ /* 0x004ea6000c1e1900 */
[C---:B----4-:R-:W-:Y:S01]  /*00c0*/  IMAD.WIDE.U32 R4, R9.reuse, 0x4, R4 ;  /* 0x0000000409047825 */ /* 0x050fe200078e0004 */
[----:B------:R-:W3:Y:S04]  /*00d0*/  LDG.E R8, desc[UR4][R6.64+0x40] ;  /* 0x0000400406087981 */ /* 0x000ee8000c1e1900 */
[----:B------:R-:W2:Y:S04]  /*00e0*/  LDG.E R0, desc[UR4][R4.64] ;  /* 0x0000000404007981 */ /* 0x000ea8000c1e1900 */
[----:B------:R-:W3:Y:S04]  /*00f0*/  LDG.E R13, desc[UR4][R4.64+0x1900] ;  /* 0x00190004040d7981 */ /* 0x000ee8000c1e1900 */
[----:B------:R-:W4:Y:S04]  /*0100*/  LDG.E R10, desc[UR4][R6.64+0x80] ;  /* 0x00008004060a7981 */ /* 0x000f28000c1e1900 */
[----:B------:R-:W4:Y:S04]  /*0110*/  LDG.E R15, desc[UR4][R4.64+0x3200] ;  /* 0x00320004040f7981 */ /* 0x000f28000c1e1900 */
[----:B------:R-:W5:Y:S04]  /*0120*/  LDG.E R12, desc[UR4][R6.64+0xc0] ;  /* 0x0000c004060c7981 */ /* 0x000f68000c1e1900 */
[----:B------:R-:W5:Y:S04]  /*0130*/  LDG.E R17, desc[UR4][R4.64+0x4b00] ;  /* 0x004b000404117981 */ /* 0x000f68000c1e1900 */
[----:B------:R-:W5:Y:S04]  /*0140*/  LDG.E R14, desc[UR4][R6.64+0x100] ;  /* 0x00010004060e7981 */ /* 0x000f68000c1e1900 */
[----:B------:R-:W5:Y:S04]  /*0150*/  LDG.E R19, desc[UR4][R4.64+0x6400] ;  /* 0x0064000404137981 */ /* 0x000f68000c1e1900 */
[----:B------:R-:W5:Y:S04]  /*0160*/  LDG.E R16, desc[UR4][R6.64+0x140] ;  /* 0x0001400406107981 */ /* 0x000f68000c1e1900 */
[----:B------:R-:W5:Y:S01]  /*0170*/  LDG.E R21, desc[UR4][R4.64+0x7d00] ;  /* 0x007d000404157981 */ /* 0x000f62000c1e1900 */
[----:B0-----:R-:W-:-:S04]  /*0180*/  IMAD.WIDE.U32 R2, R9, 0x4, R2 ;  /* 0x0000000409027825 */ /* 0x001fc800078e0002 */
[----:B--2---:R-:W-:-:S04]  /*0190*/  FFMA R0, R0, R11, RZ ;  /* 0x0000000b00007223 */ /* 0x004fc800000000ff */
[----:B---3--:R-:W-:-:S04]  /*01a0*/  FFMA R0, R13, R8, R0 ;  /* 0x000000080d007223 */ /* 0x008fc80000000000 */
[----:B----4-:R-:W-:-:S04]  /*01b0*/  FFMA R0, R15, R10, R0 ;  /* 0x0000000a0f007223 */ /* 0x010fc80000000000 */
[----:B-----5:R-:W-:-:S04]  /*01c0*/  FFMA R0, R17, R12, R0 ;  /* 0x0000000c11007223 */ /* 0x020fc80000000000 */
[----:B------:R-:W-:-:S04]  /*01d0*/  FFMA R0, R19, R14, R0 ;  /* 0x0000000e13007223 */ /* 0x000fc80000000000 */
[----:B------:R-:W-:-:S05]  /*01e0*/  FFMA R21, R21, R16, R0 ;  /* 0x0000001015157223 */ /* 0x000fca0000000000 */
[----:B------:R-:W-:Y:S01]  /*01f0*/  STG.E desc[UR4][R2.64], R21 ;  /* 0x0000001502007986 */ /* 0x000fe2000c101904 */
[----:B------:R-:W-:Y:S05]  /*0200*/  EXIT ;  /* 0x000000000000794d */ /* 0x000fea0003800000 */
.L_x_9:
        /* <DEDUP_REMOVED lines=15> */
.L_x_28:


//--------------------- .text._Z10cudaConv3DPfS_S_iiii --------------------------
	.section	.text._Z10cudaConv3DPfS_S_iiii,"ax",@progbits
	.align	128
        .global         _Z10cudaConv3DPfS_S_iiii
        .type           _Z10cudaConv3DPfS_S_iiii,@function
        .size           _Z10cudaConv3DPfS_S_iiii,(.L_x_29 - _Z10cudaConv3DPfS_S_iiii)
        .other          _Z10cudaConv3DPfS_S_iiii,@"STO_CUDA_ENTRY STV_DEFAULT"
_Z10cudaConv3DPfS_S_iiii:
.text._Z10cudaConv3DPfS_S_iiii:
[----:B------:R-:W-:Y:S08]  /*0000*/  LDC R1, c[0x0][0x37c] ;  /* 0x0000df00ff017b82 */ /* 0x000ff00000000800 */
[----:B------:R-:W0:Y:S01]  /*0010*/  LDC R0, c[0x0][0x3a4] ;  /* 0x0000e900ff007b82 */ /* 0x000e220000000800 */
[----:B------:R-:W1:Y:S01]  /*0020*/  S2R R2, SR_TID.X ;  /* 0x0000000000027919 */ /* 0x000e620000002100 */
[----:B------:R-:W2:Y:S01]  /*0030*/  LDCU.64 UR4, c[0x0][0x358] ;  /* 0x00006b00ff0477ac */ /* 0x000ea20008000a00 */
[----:B------:R-:W-:Y:S01]  /*0040*/  HFMA2 R18, -RZ, RZ, 0, 0 ;  /* 0x00000000ff127431 */ /* 0x000fe200000001ff */
[----:B------:R-:W3:Y:S01]  /*0050*/  S2R R3, SR_TID.Y ;  /* 0x0000000000037919 */ /* 0x000ee20000002200 */
[----:B------:R-:W4:Y:S01]  /*0060*/  S2R R5, SR_CTAID.X ;  /* 0x0000000000057919 */ /* 0x000f220000002500 */
[----:B0-----:R-:W-:-:S13]  /*0070*/  ISETP.GE.AND P0, PT, R0, 0x1, PT ;  /* 0x000000010000780c */ /* 0x001fda0003f06270 */
[----:B-1234-:R-:W-:Y:S05]  /*0080*/  @!P0 BRA `(.L_x_10) ;  /* 0x0000000800808947 */ /* 0x01efea0003800000 */
[C---:B------:R-:W-:Y:S02]  /*0090*/  LOP3.LUT R8, R0.reuse, 0x7ffffff0, RZ, 0xc0, !PT ;  /* 0x7ffffff000087812 */ /* 0x040fe400078ec0ff */
[C---:B------:R-:W-:Y:S02]  /*00a0*/  LOP3.LUT R6, R0.reuse, 0xf, RZ, 0xc0, !PT ;  /* 0x0000000f00067812 */ /* 0x040fe400078ec0ff */
[C---:B------:R-:W-:Y:S02]  /*00b0*/  LOP3.LUT R7, R0.reuse, 0x7, RZ, 0xc0, !PT ;  /* 0x0000000700077812 */ /* 0x040fe400078ec0ff */
[----:B------:R-:W-:Y:S02]  /*00c0*/  LOP3.LUT R9, R0, 0x3, RZ, 0xc0, !PT ;  /* 0x0000000300097812 */ /* 0x000fe400078ec0ff */
[----:B------:R-:W-:Y:S02]  /*00d0*/  MOV R18, RZ ;  /* 0x000000ff00127202 */ /* 0x000fe40000000f00 */
[----:B------:R-:W-:-:S02]  /*00e0*/  MOV R11, RZ ;  /* 0x000000ff000b7202 */ /* 0x000fc40000000f00 */
[----:B------:R-:W-:-:S07]  /*00f0*/  IADD3 R10, PT, PT, -R8, RZ, RZ ;  /* 0x000000ff080a7210 */ /* 0x000fce0007ffe1ff */
.L_x_16:
[----:B------:R-:W0:Y:S01]  /*0100*/  LDC R0, c[0x0][0x3a4] ;  /* 0x0000e900ff007b82 */ /* 0x000e220000000800 */
[----:B------:R-:W1:Y:S01]  /*0110*/  LDCU UR6, c[0x0][0x398] ;  /* 0x00007300ff0677ac */ /* 0x000e620008000800 */
[----:B------:R-:W-:Y:S02]  /*0120*/  IADD3 R12, PT, PT, R2, R11, RZ ;  /* 0x0000000b020c7210 */ /* 0x000fe40007ffe0ff */
[----:B------:R-:W-:-:S03]  /*0130*/  MOV R13, RZ ;  /* 0x000000ff000d7202 */ /* 0x000fc60000000f00 */
[----:B-1----:R-:W-:Y:S01]  /*0140*/  IMAD R12, R12, UR6, R3 ;  /* 0x000000060c0c7c24 */ /* 0x002fe2000f8e0203 */
[----:B0-----:R-:W-:Y:S01]  /*0150*/  ISETP.GE.U32.AND P1, PT, R0, 0x10, PT ;  /* 0x000000100000780c */ /* 0x001fe20003f26070 */
[----:B------:R-:W-:Y:S01]  /*0160*/  IMAD R15, R5, R0, R11 ;  /* 0x00000000050f7224 */ /* 0x000fe200078e020b */
[----:B------:R-:W-:-:S03]  /*0170*/  IADD3 R11, PT, PT, R11, 0x1, RZ ;  /* 0x000000010b0b7810 */ /* 0x000fc60007ffe0ff */
[-C--:B------:R-:W-:Y:S01]  /*0180*/  IMAD R4, R15, R0.reuse, RZ ;  /* 0x000000000f047224 */ /* 0x080fe200078e02ff */
[----:B------:R-:W-:-:S07]  /*0190*/  ISETP.NE.AND P0, PT, R11, R0, PT ;  /* 0x000000000b00720c */ /* 0x000fce0003f05270 */
[----:B------:R-:W-:Y:S06]  /*01a0*/  @!P1 BRA `(.L_x_11) ;  /* 0x0000000000f49947 */ /* 0x000fec0003800000 */
[----:B------:R-:W-:Y:S02]  /*01b0*/  MOV R13, R4 ;  /* 0x00000004000d7202 */ /* 0x000fe40000000f00 */
[----:B------:R-:W-:Y:S02]  /*01c0*/  MOV R21, R12 ;  /* 0x0000000c00157202 */ /* 0x000fe40000000f00 */
[----:B------:R-:W-:-:S07]  /*01d0*/  MOV R19, R10 ;  /* 0x0000000a00137202 */ /* 0x000fce0000000f00 */
.L_x_12:
[----:B------:R-:W0:Y:S08]  /*01e0*/  LDC.64 R16, c[0x0][0x380] ;  /* 0x0000e000ff107b82 */ /* 0x000e300000000a00 */
[----:B------:R-:W1:Y:S01]  /*01f0*/  LDC.64 R14, c[0x0][0x388] ;  /* 0x0000e200ff0e7b82 */ /* 0x000e620000000a00 */
[----:B0-----:R-:W-:-:S05]  /*0200*/  IMAD.WIDE R16, R21, 0x4, R16 ;  /* 0x0000000415107825 */ /* 0x001fca00078e0210 */
[----:B------:R-:W2:Y:S01]  /*0210*/  LDG.E R25, desc[UR4][R16.64] ;  /* 0x0000000410197981 */ /* 0x000ea2000c1e1900 */
[----:B-1----:R-:W-:-:S03]  /*0220*/  IMAD.WIDE R14, R13, 0x4, R14 ;  /* 0x000000040d0e7825 */ /* 0x002fc600078e020e */
[----:B------:R-:W3:Y:S04]  /*0230*/  LDG.E R27, desc[UR4][R16.64+0x4] ;  /* 0x00000404101b7981 */ /* 0x000ee8000c1e1900 */
[----:B------:R-:W2:Y:S04]  /*0240*/  LDG.E R22, desc[UR4][R14.64] ;  /* 0x000000040e167981 */ /* 0x000ea8000c1e1900 */
[----:B------:R-:W3:Y:S04]  /*0250*/  LDG.E R24, desc[UR4][R14.64+0x4] ;  /* 0x000004040e187981 */ /* 0x000ee8000c1e1900 */
[----:B------:R-:W4:Y:S04]  /*0260*/  LDG.E R20, desc[UR4][R16.64+0x8] ;  /* 0x0000080410147981 */ /* 0x000f28000c1e1900 */
[----:B------:R-:W4:Y:S04]  /*0270*/  LDG.E R23, desc[UR4][R14.64+0x8] ;  /* 0x000008040e177981 */ /* 0x000f28000c1e1900 */
[----:B------:R-:W5:Y:S04]  /*0280*/  LDG.E R29, desc[UR4][R16.64+0x34] ;  /* 0x00003404101d7981 */ /* 0x000f68000c1e1900 */
[----:B------:R-:W5:Y:S01]  /*0290*/  LDG.E R26, desc[UR4][R14.64+0x3c] ;  /* 0x00003c040e1a7981 */ /* 0x000f62000c1e1900 */
[----:B--2---:R-:W-:-:S03]  /*02a0*/  FFMA R22, R25, R22, R18 ;  /* 0x0000001619167223 */ /* 0x004fc60000000012 */
[----:B------:R-:W2:Y:S01]  /*02b0*/  LDG.E R25, desc[UR4][R16.64+0xc] ;  /* 0x00000c0410197981 */ /* 0x000ea2000c1e1900 */
[----:B---3--:R-:W-:-:S03]  /*02c0*/  FFMA R27, R27, R24, R22 ;  /* 0x000000181b1b7223 */ /* 0x008fc60000000016 */
[----:B------:R-:W2:Y:S04]  /*02d0*/  LDG.E R22, desc[UR4][R14.64+0xc] ;  /* 0x00000c040e167981 */ /* 0x000ea8000c1e1900 */
[----:B------:R-:W3:Y:S01]  /*02e0*/  LDG.E R24, desc[UR4][R14.64+0x10] ;  /* 0x000010040e187981 */ /* 0x000ee2000c1e1900 */
[----:B----4-:R-:W-:-:S03]  /*02f0*/  FFMA R20, R20, R23, R27 ;  /* 0x0000001714147223 */ /* 0x010fc6000000001b */
[----:B------:R-:W3:Y:S04]  /*0300*/  LDG.E R27, desc[UR4][R16.64+0x10] ;  /* 0x00001004101b7981 */ /* 0x000ee8000c1e1900 */
[----:B------:R-:W4:Y:S04]  /*0310*/  LDG.E R18, desc[UR4][R16.64+0x14] ;  /* 0x0000140410127981 */ /* 0x000f28000c1e1900 */
[----:B------:R-:W4:Y:S01]  /*0320*/  LDG.E R23, desc[UR4][R14.64+0x14] ;  /* 0x000014040e177981 */ /* 0x000f22000c1e1900 */
[----:B--2---:R-:W-:-:S03]  /*0330*/  FFMA R20, R25, R22, R20 ;  /* 0x0000001619147223 */ /* 0x004fc60000000014 */
[----:B------:R-:W2:Y:S04]  /*0340*/  LDG.E R22, desc[UR4][R14.64+0x18] ;  /* 0x000018040e167981 */ /* 0x000ea8000c1e1900 */
[----:B------:R-:W5:Y:S01]  /*0350*/  LDG.E R25, desc[UR4][R16.64+0x1c] ;  /* 0x00001c0410197981 */ /* 0x000f62000c1e1900 */
[----:B---3--:R-:W-:-:S03]  /*0360*/  FFMA R27, R27, R24, R20 ;  /* 0x000000181b1b7223 */ /* 0x008fc60000000014 */
[----:B------:R-:W2:Y:S04]  /*0370*/  LDG.E R20, desc[UR4][R16.64+0x18] ;  /* 0x0000180410147981 */ /* 0x000ea8000c1e1900 */
[----:B------:R-:W5:Y:S01]  /*0380*/  LDG.E R24, desc[UR4][R14.64+0x1c] ;  /* 0x00001c040e187981 */ /* 0x000f62000c1e1900 */
[----:B----4-:R-:W-:-:S03]  /*0390*/  FFMA R27, R18, R23, R27 ;  /* 0x00000017121b7223 */ /* 0x010fc6000000001b */
[----:B------:R-:W3:Y:S04]  /*03a0*/  LDG.E R18, desc[UR4][R16.64+0x20] ;  /* 0x0000200410127981 */ /* 0x000ee8000c1e1900 */
[----:B------:R-:W3:Y:S01]  /*03b0*/  LDG.E R23, desc[UR4][R14.64+0x20] ;  /* 0x000020040e177981 */ /* 0x000ee2000c1e1900 */
[----:B--2---:R-:W-:-:S03]  /*03c0*/  FFMA R20, R20, R22, R27 ;  /* 0x0000001614147223 */ /* 0x004fc6000000001b */
[----:B------:R-:W2:Y:S01]  /*03d0*/  LDG.E R22, desc[UR4][R14.64+0x24] ;  /* 0x000024040e167981 */ /* 0x000ea2000c1e1900 */
[----:B-----5:R-:W-:-:S03]  /*03e0*/  FFMA R25, R25, R24, R20 ;  /* 0x0000001819197223 */ /* 0x020fc60000000014 */
[----:B------:R-:W2:Y:S04]  /*03f0*/  LDG.E R20, desc[UR4][R16.64+0x24] ;  /* 0x0000240410147981 */ /* 0x000ea8000c1e1900 */
[----:B------:R-:W4:Y:S04]  /*0400*/  LDG.E R27, desc[UR4][R16.64+0x28] ;  /* 0x00002804101b7981 */ /* 0x000f28000c1e1900 */
[----:B------:R-:W4:Y:S01]  /*0410*/  LDG.E R24, desc[UR4][R14.64+0x28] ;  /* 0x000028040e187981 */ /* 0x000f22000c1e1900 */
[----:B---3--:R-:W-:-:S03]  /*0420*/  FFMA R25, R18, R23, R25 ;  /* 0x0000001712197223 */ /* 0x008fc60000000019 */
[----:B------:R-:W3:Y:S04]  /*0430*/  LDG.E R23, desc[UR4][R16.64+0x2c] ;  /* 0x00002c0410177981 */ /* 0x000ee8000c1e1900 */
[----:B------:R-:W3:Y:S01]  /*0440*/  LDG.E R18, desc[UR4][R14.64+0x2c] ;  /* 0x00002c040e127981 */ /* 0x000ee2000c1e1900 */
[----:B--2---:R-:W-:-:S03]  /*0450*/  FFMA R20, R20, R22, R25 ;  /* 0x0000001614147223 */ /* 0x004fc60000000019 */
[----:B------:R-:W2:Y:S04]  /*0460*/  LDG.E R25, desc[UR4][R14.64+0x30] ;  /* 0x000030040e197981 */ /* 0x000ea8000c1e1900 */
[----:B------:R-:W5:Y:S01]  /*0470*/  LDG.E R22, desc[UR4][R14.64+0x34] ;  /* 0x000034040e167981 */ /* 0x000f62000c1e1900 */
[----:B----4-:R-:W-:-:S03]  /*0480*/  FFMA R24, R27, R24, R20 ;  /* 0x000000181b187223 */ /* 0x010fc60000000014 */
[----:B------:R-:W2:Y:S01]  /*0490*/  LDG.E R20, desc[UR4][R16.64+0x30] ;  /* 0x0000300410147981 */ /* 0x000ea2000c1e1900 */
[----:B---3--:R-:W-:-:S03]  /*04a0*/  FFMA R27, R23, R18, R24 ;  /* 0x00000012171b7223 */ /* 0x008fc60000000018 */
[----:B------:R-:W3:Y:S04]  /*04b0*/  LDG.E R18, desc[UR4][R16.64+0x38] ;  /* 0x0000380410127981 */ /* 0x000ee8000c1e1900 */
[----:B------:R-:W3:Y:S04]  /*04c0*/  LDG.E R23, desc[UR4][R14.64+0x38] ;  /* 0x000038040e177981 */ /* 0x000ee8000c1e1900 */
[----:B------:R-:W4:Y:S01]  /*04d0*/  LDG.E R24, desc[UR4][R16.64+0x3c] ;  /* 0x00003c0410187981 */ /* 0x000f22000c1e1900 */
[----:B------:R-:W-:-:S04]  /*04e0*/  IADD3 R19, PT, PT, R19, 0x10, RZ ;  /* 0x0000001013137810 */ /* 0x000fc80007ffe0ff */
[----:B------:R-:W-:Y:S02]  /*04f0*/  ISETP.NE.AND P1, PT, R19, RZ, PT ;  /* 0x000000ff1300720c */ /* 0x000fe40003f25270 */
[----:B------:R-:W-:Y:S02]  /*0500*/  IADD3 R21, PT, PT, R21, 0x10, RZ ;  /* 0x0000001015157810 */ /* 0x000fe40007ffe0ff */
[----:B------:R-:W-:Y:S01]  /*0510*/  IADD3 R13, PT, PT, R13, 0x10, RZ ;  /* 0x000000100d0d7810 */ /* 0x000fe20007ffe0ff */
[----:B--2---:R-:W-:-:S04]  /*0520*/  FFMA R20, R20, R25, R27 ;  /* 0x0000001914147223 */ /* 0x004fc8000000001b */
[----:B-----5:R-:W-:-:S04]  /*0530*/  FFMA R29, R29, R22, R20 ;  /* 0x000000161d1d7223 */ /* 0x020fc80000000014 */
[----:B---3--:R-:W-:-:S04]  /*0540*/  FFMA R18, R18, R23, R29 ;  /* 0x0000001712127223 */ /* 0x008fc8000000001d */
[----:B----4-:R-:W-:Y:S01]  /*0550*/  FFMA R18, R24, R26, R18 ;  /* 0x0000001a18127223 */ /* 0x010fe20000000012 */
[----:B------:R-:W-:Y:S06]  /*0560*/  @P1 BRA `(.L_x_12) ;  /* 0xfffffffc001c1947 */ /* 0x000fec000383ffff */
[----:B------:R-:W-:-:S07]  /*0570*/  MOV R13, R8 ;  /* 0x00000008000d7202 */ /* 0x000fce0000000f00 */
.L_x_11:
[----:B------:R-:W-:-:S13]  /*0580*/  ISETP.NE.AND P1, PT, R6, RZ, PT ;  /* 0x000000ff0600720c */ /* 0x000fda0003f25270 */
[----:B------:R-:W-:Y:S05]  /*0590*/  @!P1 BRA `(.L_x_13) ;  /* 0x0000000400389947 */ /* 0x000fea0003800000 */
[----:B------:R-:W-:Y:S02]  /*05a0*/  IADD3 R14, PT, PT, R6, -0x1, RZ ;  /* 0xffffffff060e7810 */ /* 0x000fe40007ffe0ff */
[----:B------:R-:W-:Y:S02]  /*05b0*/  ISETP.NE.AND P2, PT, R7, RZ, PT ;  /* 0x000000ff0700720c */ /* 0x000fe40003f45270 */
[----:B------:R-:W-:-:S13]  /*05c0*/  ISETP.GE.U32.AND P1, PT, R14, 0x7, PT ;  /* 0x000000070e00780c */ /* 0x000fda0003f26070 */
[----:B------:R-:W-:Y:S05]  /*05d0*/  @!P1 BRA `(.L_x_14) ;  /* 0x00000000007c9947 */ /* 0x000fea0003800000 */
[----:B------:R-:W0:Y:S01]  /*05e0*/  LDC.64 R16, c[0x0][0x380] ;  /* 0x0000e000ff107b82 */ /* 0x000e220000000a00 */
[-C--:B------:R-:W-:Y:S02]  /*05f0*/  IADD3 R19, PT, PT, R12, R13.reuse, RZ ;  /* 0x0000000d0c137210 */ /* 0x080fe40007ffe0ff */
[----:B------:R-:W-:-:S05]  /*0600*/  IADD3 R21, PT, PT, R4, R13, RZ ;  /* 0x0000000d04157210 */ /* 0x000fca0007ffe0ff */
        /* <DEDUP_REMOVED lines=10> */
[----:B------:R-:W5:Y:S04]  /*06b0*/  LDG.E R26, desc[UR4][R14.64+0x18] ;  /* 0x000018040e1a7981 */ /* 0x000f68000c1e1900 */
[----:B------:R-:W5:Y:S01]  /*06c0*/  LDG.E R28, desc[UR4][R14.64+0x1c] ;  /* 0x00001c040e1c7981 */ /* 0x000f62000c1e1900 */
[----:B--2---:R-:W-:-:S03]  /*06d0*/  FFMA R22, R19, R22, R18 ;  /* 0x0000001613167223 */ /* 0x004fc60000000012 */
[----:B------:R-:W2:Y:S01]  /*06e0*/  LDG.E R18, desc[UR4][R16.64+0xc] ;  /* 0x00000c0410127981 */ /* 0x000ea2000c1e1900 */
[----:B---3--:R-:W-:-:S03]  /*06f0*/  FFMA R24, R23, R24, R22 ;  /* 0x0000001817187223 */ /* 0x008fc60000000016 */
[----:B------:R-:W2:Y:S04]  /*0700*/  LDG.E R19, desc[UR4][R14.64+0xc] ;  /* 0x00000c040e137981 */ /* 0x000ea8000c1e1900 */
[----:B------:R-:W3:Y:S04]  /*0710*/  LDG.E R22, desc[UR4][R16.64+0x10] ;  /* 0x0000100410167981 */ /* 0x000ee8000c1e1900 */
[----:B------:R-:W3:Y:S01]  /*0720*/  LDG.E R23, desc[UR4][R14.64+0x10] ;  /* 0x000010040e177981 */ /* 0x000ee2000c1e1900 */
[----:B----4-:R-:W-:-:S03]  /*0730*/  FFMA R27, R21, R20, R24 ;  /* 0x00000014151b7223 */ /* 0x010fc60000000018 */
[----:B------:R-:W5:Y:S04]  /*0740*/  LDG.E R24, desc[UR4][R16.64+0x14] ;  /* 0x0000140410187981 */ /* 0x000f68000c1e1900 */
[----:B------:R-:W4:Y:S04]  /*0750*/  LDG.E R20, desc[UR4][R16.64+0x18] ;  /* 0x0000180410147981 */ /* 0x000f28000c1e1900 */
[----:B------:R-:W4:Y:S01]  /*0760*/  LDG.E R21, desc[UR4][R16.64+0x1c] ;  /* 0x00001c0410157981 */ /* 0x000f22000c1e1900 */
[----:B------:R-:W-:Y:S01]  /*0770*/  IADD3 R13, PT, PT, R13, 0x8, RZ ;  /* 0x000000080d0d7810 */ /* 0x000fe20007ffe0ff */
[----:B--2---:R-:W-:-:S04]  /*0780*/  FFMA R19, R18, R19, R27 ;  /* 0x0000001312137223 */ /* 0x004fc8000000001b */
[----:B---3--:R-:W-:-:S04]  /*0790*/  FFMA R19, R22, R23, R19 ;  /* 0x0000001716137223 */ /* 0x008fc80000000013 */
[----:B-----5:R-:W-:-:S04]  /*07a0*/  FFMA R19, R24, R25, R19 ;  /* 0x0000001918137223 */ /* 0x020fc80000000013 */
[----:B----4-:R-:W-:-:S04]  /*07b0*/  FFMA R20, R20, R26, R19 ;  /* 0x0000001a14147223 */ /* 0x010fc80000000013 */
[----:B------:R-:W-:-:S07]  /*07c0*/  FFMA R18, R21, R28, R20 ;  /* 0x0000001c15127223 */ /* 0x000fce0000000014 */
.L_x_14:
        /* <DEDUP_REMOVED lines=24> */
.L_x_15:
[----:B------:R-:W-:Y:S05]  /*0950*/  @!P2 BRA `(.L_x_13) ;  /* 0x000000000048a947 */ /* 0x000fea0003800000 */
[----:B------:R-:W0:Y:S01]  /*0960*/  LDC.64 R14, c[0x0][0x380] ;  /* 0x0000e000ff0e7b82 */ /* 0x000e220000000a00 */
[-C--:B------:R-:W-:Y:S02]  /*0970*/  IADD3 R19, PT, PT, R12, R13.reuse, RZ ;  /* 0x0000000d0c137210 */ /* 0x080fe40007ffe0ff */
[----:B------:R-:W-:-:S05]  /*0980*/  IADD3 R13, PT, PT, R4, R13, RZ ;  /* 0x0000000d040d7210 */ /* 0x000fca0007ffe0ff */
[----:B------:R-:W1:Y:S01]  /*0990*/  LDC.64 R16, c[0x0][0x388] ;  /* 0x0000e200ff107b82 */ /* 0x000e620000000a00 */
[----:B0-----:R-:W-:-:S04]  /*09a0*/  IMAD.WIDE R14, R19, 0x4, R14 ;  /* 0x00000004130e7825 */ /* 0x001fc800078e020e */
[----:B-1----:R-:W-:Y:S02]  /*09b0*/  IMAD.WIDE R16, R13, 0x4, R16 ;  /* 0x000000040d107825 */ /* 0x002fe400078e0210 */
[----:B------:R-:W2:Y:S04]  /*09c0*/  LDG.E R13, desc[UR4][R14.64] ;  /* 0x000000040e0d7981 */ /* 0x000ea8000c1e1900 */
[----:B------:R-:W2:Y:S01]  /*09d0*/  LDG.E R4, desc[UR4][R16.64] ;  /* 0x0000000410047981 */ /* 0x000ea2000c1e1900 */
[----:B------:R-:W-:Y:S01]  /*09e0*/  ISETP.NE.AND P1, PT, R9, 0x1, PT ;  /* 0x000000010900780c */ /* 0x000fe20003f25270 */
[----:B--2---:R-:W-:-:S12]  /*09f0*/  FFMA R18, R13, R4, R18 ;  /* 0x000000040d127223 */ /* 0x004fd80000000012 */
[----:B------:R-:W-:Y:S05]  /*0a00*/  @!P1 BRA `(.L_x_13) ;  /* 0x00000000001c9947 */ /* 0x000fea0003800000 */
[----:B------:R-:W-:Y:S01]  /*0a10*/  ISETP.NE.AND P1, PT, R9, 0x2, PT ;  /* 0x000000020900780c */ /* 0x000fe20003f25270 */
[----:B------:R-:W2:Y:S04]  /*0a20*/  LDG.E R13, desc[UR4][R14.64+0x4] ;  /* 0x000004040e0d7981 */ /* 0x000ea8000c1e1900 */
[----:B------:R-:W2:Y:S08]  /*0a30*/  LDG.E R4, desc[UR4][R16.64+0x4] ;  /* 0x0000040410047981 */ /* 0x000eb0000c1e1900 */
[----:B------:R-:W3:Y:S04]  /*0a40*/  @P1 LDG.E R19, desc[UR4][R14.64+0x8] ;  /* 0x000008040e131981 */ /* 0x000ee8000c1e1900 */
[----:B------:R-:W3:Y:S01]  /*0a50*/  @P1 LDG.E R12, desc[UR4][R16.64+0x8] ;  /* 0x00000804100c1981 */ /* 0x000ee2000c1e1900 */
[----:B--2---:R-:W-:-:S04]  /*0a60*/  FFMA R18, R13, R4, R18 ;  /* 0x000000040d127223 */ /* 0x004fc80000000012 */
[----:B---3--:R-:W-:-:S07]  /*0a70*/  @P1 FFMA R18, R19, R12, R18 ;  /* 0x0000000c13121223 */ /* 0x008fce0000000012 */
.L_x_13:
[----:B------:R-:W-:Y:S05]  /*0a80*/  @P0 BRA `(.L_x_16) ;  /* 0xfffffff4009c0947 */ /* 0x000fea000383ffff */
.L_x_10:
[C---:B------:R-:W-:Y:S01]  /*0a90*/  FMUL R4, |R18|.reuse, 2.8853900432586669922 ;  /* 0x4038aa3b12047820 */ /* 0x040fe20000400200 */
[----:B------:R-:W0:Y:S01]  /*0aa0*/  LDC R7, c[0x0][0x398] ;  /* 0x0000e600ff077b82 */ /* 0x000e220000000800 */
[----:B------:R-:W-:Y:S01]  /*0ab0*/  MOV R10, 0x3c80f082 ;  /* 0x3c80f082000a7802 */ /* 0x000fe20000000f00 */
[C---:B------:R-:W-:Y:S01]  /*0ac0*/  FMUL R9, R18.reuse, R18 ;  /* 0x0000001212097220 */ /* 0x040fe20000400000 */
[----:B------:R-:W-:Y:S02]  /*0ad0*/  MOV R11, 0x3f800000 ;  /* 0x3f800000000b7802 */ /* 0x000fe40000000f00 */
[----:B------:R-:W1:Y:S01]  /*0ae0*/  MUFU.EX2 R4, R4 ;  /* 0x0000000400047308 */ /* 0x000e620000000800 */
[C---:B------:R-:W-:Y:S02]  /*0af0*/  FSETP.GE.AND P1, PT, |R18|.reuse, 0.60000002384185791016, PT ;  /* 0x3f19999a1200780b */ /* 0x040fe40003f26200 */
[----:B------:R-:W-:Y:S01]  /*0b00*/  FSETP.GE.AND P0, PT, |R18|, 9.010913848876953125, PT ;  /* 0x41102cb41200780b */ /* 0x000fe20003f06200 */
[----:B-1----:R-:W-:Y:S01]  /*0b10*/  FADD R8, R4, 1 ;  /* 0x3f80000004087421 */ /* 0x002fe20000000000 */
[----:B------:R-:W-:Y:S01]  /*0b20*/  FFMA R4, R9, R10, -0.052303962409496307373 ;  /* 0xbd563cae09047423 */ /* 0x000fe2000000000a */
[----:B0-----:R-:W-:-:S02]  /*0b30*/  IADD3 R0, PT, PT, -R0, R7, RZ ;  /* 0x0000000700007210 */ /* 0x001fc40007ffe1ff */
[----:B------:R-:W0:Y:S01]  /*0b40*/  LDC.64 R6, c[0x0][0x390] ;  /* 0x0000e400ff067b82 */ /* 0x000e220000000a00 */
[----:B------:R-:W-:Y:S01]  /*0b50*/  FFMA R4, R9, R4, 0.1331529766321182251 ;  /* 0x3e08594109047423 */ /* 0x000fe20000000004 */
[----:B------:R-:W1:Y:S01]  /*0b60*/  MUFU.RCP R8, R8 ;  /* 0x0000000800087308 */ /* 0x000e620000001000 */
[----:B------:R-:W-:-:S05]  /*0b70*/  IMAD R5, R0, R5, R5 ;  /* 0x0000000500057224 */ /* 0x000fca00078e0205 */
[----:B------:R-:W-:Y:S01]  /*0b80*/  IADD3 R5, PT, PT, R5, R2, RZ ;  /* 0x0000000205057210 */ /* 0x000fe20007ffe0ff */
[----:B-1----:R-:W-:-:S04]  /*0b90*/  FFMA R2, R8, -2, R11 ;  /* 0xc000000008027823 */ /* 0x002fc8000000000b */
[----:B------:R-:W-:Y:S02]  /*0ba0*/  IMAD R8, R0, R5, R5 ;  /* 0x0000000500087224 */ /* 0x000fe400078e0205 */
[----:B------:R-:W-:Y:S01]  /*0bb0*/  FFMA R0, R9, R4, -0.33332768082618713379 ;  /* 0xbeaaa9ed09007423 */ /* 0x000fe20000000004 */
[----:B------:R-:W-:-:S03]  /*0bc0*/  FSEL R5, R2, 1, !P0 ;  /* 0x3f80000002057808 */ /* 0x000fc60004000000 */
[----:B------:R-:W-:Y:S01]  /*0bd0*/  FFMA R9, R9, R0, RZ ;  /* 0x0000000009097223 */ /* 0x000fe200000000ff */
[----:B------:R-:W-:Y:S02]  /*0be0*/  IADD3 R3, PT, PT, R8, R3, RZ ;  /* 0x0000000308037210 */ /* 0x000fe40007ffe0ff */
[--C-:B------:R-:W-:Y:S01]  /*0bf0*/  LOP3.LUT R5, R5, 0x80000000, R18.reuse, 0xb8, !PT ;  /* 0x8000000005057812 */ /* 0x100fe200078eb812 */
[----:B------:R-:W-:Y:S02]  /*0c00*/  @!P1 FFMA R5, R9, R18, R18 ;  /* 0x0000001209059223 */ /* 0x000fe40000000012 */
[----:B0-----:R-:W-:-:S05]  /*0c10*/  IMAD.WIDE R6, R3, 0x4, R6 ;  /* 0x0000000403067825 */ /* 0x001fca00078e0206 */
[----:B------:R-:W-:Y:S01]  /*0c20*/  STG.E desc[UR4][R6.64], R5 ;  /* 0x0000000506007986 */ /* 0x000fe2000c101904 */
[----:B------:R-:W-:Y:S05]  /*0c30*/  EXIT ;  /* 0x000000000000794d */ /* 0x000fea0003800000 */
.L_x_17:
        /* <DEDUP_REMOVED lines=12> */
.L_x_29:


//--------------------- .text._Z10cudaConv2DPfS_S_iiii --------------------------
	.section	.text._Z10cudaConv2DPfS_S_iiii,"ax",@progbits
	.align	128
        .global         _Z10cudaConv2DPfS_S_iiii
        .type           _Z10cudaConv2DPfS_S_iiii,@function
        .size           _Z10cudaConv2DPfS_S_iiii,(.L_x_30 - _Z10cudaConv2DPfS_S_iiii)
        .other          _Z10cudaConv2DPfS_S_iiii,@"STO_CUDA_ENTRY STV_DEFAULT"
_Z10cudaConv2DPfS_S_iiii:
.text._Z10cudaConv2DPfS_S_iiii:
        /* <DEDUP_REMOVED lines=16> */
.L_x_24:
        /* <DEDUP_REMOVED lines=14> */
.L_x_20:
        /* <DEDUP_REMOVED lines=58> */
.L_x_19:
        /* <DEDUP_REMOVED lines=37> */
.L_x_22:
        /* <DEDUP_REMOVED lines=24> */
.L_x_23:
        /* <DEDUP_REMOVED lines=19> */
.L_x_21:
[----:B------:R-:W-:Y:S05]  /*0a80*/  @P0 BRA `(.L_x_24) ;  /* 0xfffffff4009c0947 */ /* 0x000fea000383ffff */
.L_x_18:
        /* <DEDUP_REMOVED lines=27> */
.L_x_25:
        /* <DEDUP_REMOVED lines=12> */
.L_x_30:


//--------------------- .nv.shared.reserved.0     --------------------------
	.section	.nv.shared.reserved.0,"aw",@nobits
	.weak		__nv_reservedSMEM_offset_0_alias
	.size		__nv_reservedSMEM_offset_0_alias, 0, 64
	.other		__nv_reservedSMEM_offset_0_alias,@"STO_CUDA_RESERVED_SHARED STV_DEFAULT"
__nv_reservedSMEM_offset_0_alias:
	.zero		0
	.zero		64


//--------------------- .nv.constant0._Z18cudaFullyConnectedPfS_S_iiii --------------------------
	.section	.nv.constant0._Z18cudaFullyConnectedPfS_S_iiii,"a",@progbits
	.sectionflags	@""
	.align	4
.nv.constant0._Z18cudaFullyConnectedPfS_S_iiii:
	.zero		936


//--------------------- .nv.constant0._Z12cudaMeanPoolPfS_iii --------------------------
	.section	.nv.constant0._Z12cudaMeanPoolPfS_iii,"a",@progbits
	.sectionflags	@""
	.align	4
.nv.constant0._Z12cudaMeanPoolPfS_iii:
	.zero		924


//--------------------- .nv.constant0._Z11cudaCombinePfS_S_ --------------------------
	.section	.nv.constant0._Z11cudaCombinePfS_S_,"a",@progbits
	.sectionflags	@""
	.align	4
.nv.constant0._Z11cudaCombinePfS_S_:
	.zero		920


//--------------------- .nv.constant0._Z10cudaConv3DPfS_S_iiii --------------------------
	.section	.nv.constant0._Z10cudaConv3DPfS_S_iiii,"a",@progbits
	.sectionflags	@""
	.align	4
.nv.constant0._Z10cudaConv3DPfS_S_iiii:
	.zero		936


//--------------------- .nv.constant0._Z10cudaConv2DPfS_S_iiii --------------------------
	.section	.nv.constant0._Z10cudaConv2DPfS_S_iiii,"a",@progbits
	.sectionflags	@""
	.align	4
.nv.constant0._Z10cudaConv2DPfS_S_iiii:
	.zero		936


//--------------------- SYMBOLS --------------------------

	.type		.nv.reservedSmem.offset0,@object
	.size		.nv.reservedSmem.offset0,0x4
